// auto-generated by cutlass_sweep.epilogue — config: {"arch": "sm_100", "cluster_m": 2, "cluster_n": 1, "dtype": "e4m3", "fusion": "sigmoid", "tile_k": 64, "tile_m": 128, "tile_n": 256}
#include "cutlass/cutlass.h"
#include "cutlass/gemm/collective/collective_builder.hpp"
#include "cutlass/gemm/device/gemm_universal_adapter.h"
#include "cutlass/gemm/kernel/gemm_universal.hpp"
#include "cutlass/epilogue/collective/collective_builder.hpp"
#include "cutlass/epilogue/fusion/operations.hpp"
#include "cutlass/epilogue/thread/activation.h"

using Elem = cutlass::float_e4m3_t;
using Acc  = float;
using TileShape    = cute::Shape<cute::_128, cute::_256, cute::_64>;
using ClusterShape = cute::Shape<cute::_2, cute::_1, cute::_1>;
using FusionOp     = cutlass::epilogue::fusion::LinCombEltAct<cutlass::epilogue::thread::Sigmoid, Elem, Acc>;

using CollectiveEpilogue = typename cutlass::epilogue::collective::CollectiveBuilder<
    cutlass::arch::Sm100, cutlass::arch::OpClassTensorOp,
    TileShape, ClusterShape,
    cutlass::epilogue::collective::EpilogueTileAuto,
    Acc, Acc,
    Elem, cutlass::layout::RowMajor, 128 / cutlass::sizeof_bits<Elem>::value,
    Elem, cutlass::layout::RowMajor, 128 / cutlass::sizeof_bits<Elem>::value,
    cutlass::epilogue::collective::EpilogueScheduleAuto,
    FusionOp
  >::CollectiveOp;

using CollectiveMainloop = typename cutlass::gemm::collective::CollectiveBuilder<
    cutlass::arch::Sm100, cutlass::arch::OpClassTensorOp,
    Elem, cutlass::layout::RowMajor, 128 / cutlass::sizeof_bits<Elem>::value,
    Elem, cutlass::layout::ColumnMajor, 128 / cutlass::sizeof_bits<Elem>::value,
    Acc,
    TileShape, ClusterShape,
    cutlass::gemm::collective::StageCountAutoCarveout<
        static_cast<int>(sizeof(typename CollectiveEpilogue::SharedStorage))>,
    cutlass::gemm::collective::KernelScheduleAuto
  >::CollectiveOp;

using GemmKernel = cutlass::gemm::kernel::GemmUniversal<
    cute::Shape<int,int,int,int>, CollectiveMainloop, CollectiveEpilogue>;
using Gemm = cutlass::gemm::device::GemmUniversalAdapter<GemmKernel>;

auto* _anchor = &cutlass::device_kernel<GemmKernel>;


// ===== COMPILED SASS (sm_100a) =====

	.target	sm_100a

	.elftype	@"ET_EXEC"


//--------------------- .note.nv.tkinfo           --------------------------
	.section	.note.nv.tkinfo,"",@"SHT_NOTE"
	.sectionflags	@"SHF_NOTE_NV_TKINFO"
	.tkinfo
        /*0018*/ 	.word	0x00000002
        /*0030*/ 	.string	""
        /*0030*/ 	.string	"ptxas"
        /*0030*/ 	.string	"Cuda compilation tools, release 13.0, V13.0.88"
        /*0030*/ 	.string	"Build cuda_13.0.r13.0/compiler.36424714_0"
        /*0030*/ 	.string	"-arch sm_100a -m 64 "



//--------------------- .note.nv.cuinfo           --------------------------
	.section	.note.nv.cuinfo,"",@"SHT_NOTE"
	.sectionflags	@"SHF_NOTE_NV_CUINFO"
        /*0018*/ 	.short	0x0002
        /*001a*/ 	.short	0x0064
        /*001c*/ 	.short	0x0082
	.zero		2


//--------------------- .nv.info                  --------------------------
	.section	.nv.info,"",@"SHT_CUDA_INFO"
	.align	4


	//----- nvinfo : EIATTR_REGCOUNT
	.align		4
        /*0000*/ 	.byte	0x04, 0x2f
        /*0002*/ 	.short	(.L_20 - .L_19)
	.align		4
.L_19:
        /*0004*/ 	.word	index@(_ZN7cutlass13device_kernelINS_4gemm6kernel13GemmUniversalIN4cute5tupleIJiiiiEEENS1_10collective13CollectiveMmaINS1_35MainloopSm100TmaUmmaWarpSpecializedILi16ELi2ELi4ENS5_IJNS4_1CILi2EEENSA_ILi1EEESC_EEEEENS5_IJNSA_ILi128EEENSA_ILi256EEENSA_ILi64EEEEEENS_12float_e4m3_tENS5_IJlSC_lEEESJ_SK_NS4_8TiledMMAINS4_8MMA_AtomIJNS4_10MMA_TraitsINS4_25SM100_MMA_F8F6F4_2x1SM_SSEJSJ_SJ_fSF_SG_NS4_17integral_constantINS4_4UMMA5MajorELSR_0EEESS_NSP_INSQ_7ScaleInELST_0EEESU_EEEEEENS4_6LayoutINS5_IJSC_SC_SC_EEENS5_IJNSA_ILi0EEESZ_SZ_EEEEENS5_IJNS4_10UnderscoreES12_S12_EEEEENS4_18SM100_TMA_2SM_LOADENS4_14ComposedLayoutINS4_7SwizzleILi2ELi4ELi3EEENS4_18smem_ptr_flag_bitsILi8EEENSX_INS5_IJNSA_ILi8EEESH_EEENS5_IJSH_SC_EEEEEEEvNS4_8identityES15_S1F_vS1G_EENS_8epilogue10collective18CollectiveEpilogueINS1I_23Sm100TmaWarpSpecializedILi4ELi2ELi32ELb0ELb0EEEJNS5_IJSH_SG_SH_EEENS5_IJNSX_ISH_SC_EENSX_INS5_IJNSA_ILi32EEESB_EEENS5_IJSC_SF_EEEEEEEESJ_SK_SJ_SK_NS1I_6fusion15FusionCallbacksIS1M_NS1U_13LinCombEltActINS1I_6thread7SigmoidESJ_fSJ_fLNS_15FloatRoundStyleE2EEES1N_S1T_JEEENS4_5SM1004TMEM4LOAD26SM100_TMEM_LOAD_32dp32b32xENS4_13SM90_TMA_LOADENS16_INS17_ILi1ELi4ELi3EEES1A_NSX_INS5_IJS1B_S1P_EEENS5_IJS1P_SC_EEEEEEENS4_39AutoVectorizingCopyWithAssumedAlignmentILi128EEENS4_14SM90_TMA_STOREES2B_S2D_S2D_EEEvvEEEEvNT_6ParamsE)
        /*0008*/ 	.word	0x00000078


	//----- nvinfo : EIATTR_FRAME_SIZE
	.align		4
.L_20:
        /*000c*/ 	.byte	0x04, 0x11
        /*000e*/ 	.short	(.L_22 - .L_21)
	.align		4
.L_21:
        /*0010*/ 	.word	index@($__internal_3_$__cuda_sm20_rcp_rn_f32_slowpath)
        /*0014*/ 	.word	0x00000000


	//----- nvinfo : EIATTR_FRAME_SIZE
	.align		4
.L_22:
        /*0018*/ 	.byte	0x04, 0x11
        /*001a*/ 	.short	(.L_24 - .L_23)
	.align		4
.L_23:
        /*001c*/ 	.word	index@($__internal_2_$__cuda_sm10x_tcgen05_guardrail_trap_unallocated_columns_being_dealloced)
        /*0020*/ 	.word	0x00000000


	//----- nvinfo : EIATTR_FRAME_SIZE
	.align		4
.L_24:
        /*0024*/ 	.byte	0x04, 0x11
        /*0026*/ 	.short	(.L_26 - .L_25)
	.align		4
.L_25:
        /*0028*/ 	.word	index@($__internal_1_$__cuda_sm10x_tcgen05_guardrail_trap_phase_invalid_during_alloc)
        /*002c*/ 	.word	0x00000000


	//----- nvinfo : EIATTR_FRAME_SIZE
	.align		4
.L_26:
        /*0030*/ 	.byte	0x04, 0x11
        /*0032*/ 	.short	(.L_28 - .L_27)
	.align		4
.L_27:
        /*0034*/ 	.word	index@($__internal_0_$__cuda_sm10x_tcgen05_guardrail_trap_col_being_dealloced_not_returned_by_alloc)
        /*0038*/ 	.word	0x00000000


	//----- nvinfo : EIATTR_FRAME_SIZE
	.align		4
.L_28:
        /*003c*/ 	.byte	0x04, 0x11
        /*003e*/ 	.short	(.L_30 - .L_29)
	.align		4
.L_29:
        /*0040*/ 	.word	index@(_ZN7cutlass13device_kernelINS_4gemm6kernel13GemmUniversalIN4cute5tupleIJiiiiEEENS1_10collective13CollectiveMmaINS1_35MainloopSm100TmaUmmaWarpSpecializedILi16ELi2ELi4ENS5_IJNS4_1CILi2EEENSA_ILi1EEESC_EEEEENS5_IJNSA_ILi128EEENSA_ILi256EEENSA_ILi64EEEEEENS_12float_e4m3_tENS5_IJlSC_lEEESJ_SK_NS4_8TiledMMAINS4_8MMA_AtomIJNS4_10MMA_TraitsINS4_25SM100_MMA_F8F6F4_2x1SM_SSEJSJ_SJ_fSF_SG_NS4_17integral_constantINS4_4UMMA5MajorELSR_0EEESS_NSP_INSQ_7ScaleInELST_0EEESU_EEEEEENS4_6LayoutINS5_IJSC_SC_SC_EEENS5_IJNSA_ILi0EEESZ_SZ_EEEEENS5_IJNS4_10UnderscoreES12_S12_EEEEENS4_18SM100_TMA_2SM_LOADENS4_14ComposedLayoutINS4_7SwizzleILi2ELi4ELi3EEENS4_18smem_ptr_flag_bitsILi8EEENSX_INS5_IJNSA_ILi8EEESH_EEENS5_IJSH_SC_EEEEEEEvNS4_8identityES15_S1F_vS1G_EENS_8epilogue10collective18CollectiveEpilogueINS1I_23Sm100TmaWarpSpecializedILi4ELi2ELi32ELb0ELb0EEEJNS5_IJSH_SG_SH_EEENS5_IJNSX_ISH_SC_EENSX_INS5_IJNSA_ILi32EEESB_EEENS5_IJSC_SF_EEEEEEEESJ_SK_SJ_SK_NS1I_6fusion15FusionCallbacksIS1M_NS1U_13LinCombEltActINS1I_6thread7SigmoidESJ_fSJ_fLNS_15FloatRoundStyleE2EEES1N_S1T_JEEENS4_5SM1004TMEM4LOAD26SM100_TMEM_LOAD_32dp32b32xENS4_13SM90_TMA_LOADENS16_INS17_ILi1ELi4ELi3EEES1A_NSX_INS5_IJS1B_S1P_EEENS5_IJS1P_SC_EEEEEEENS4_39AutoVectorizingCopyWithAssumedAlignmentILi128EEENS4_14SM90_TMA_STOREES2B_S2D_S2D_EEEvvEEEEvNT_6ParamsE)
        /*0044*/ 	.word	0x00000000


	//----- nvinfo : EIATTR_MIN_STACK_SIZE
	.align		4
.L_30:
        /*0048*/ 	.byte	0x04, 0x12
        /*004a*/ 	.short	(.L_32 - .L_31)
	.align		4
.L_31:
        /*004c*/ 	.word	index@(_ZN7cutlass13device_kernelINS_4gemm6kernel13GemmUniversalIN4cute5tupleIJiiiiEEENS1_10collective13CollectiveMmaINS1_35MainloopSm100TmaUmmaWarpSpecializedILi16ELi2ELi4ENS5_IJNS4_1CILi2EEENSA_ILi1EEESC_EEEEENS5_IJNSA_ILi128EEENSA_ILi256EEENSA_ILi64EEEEEENS_12float_e4m3_tENS5_IJlSC_lEEESJ_SK_NS4_8TiledMMAINS4_8MMA_AtomIJNS4_10MMA_TraitsINS4_25SM100_MMA_F8F6F4_2x1SM_SSEJSJ_SJ_fSF_SG_NS4_17integral_constantINS4_4UMMA5MajorELSR_0EEESS_NSP_INSQ_7ScaleInELST_0EEESU_EEEEEENS4_6LayoutINS5_IJSC_SC_SC_EEENS5_IJNSA_ILi0EEESZ_SZ_EEEEENS5_IJNS4_10UnderscoreES12_S12_EEEEENS4_18SM100_TMA_2SM_LOADENS4_14ComposedLayoutINS4_7SwizzleILi2ELi4ELi3EEENS4_18smem_ptr_flag_bitsILi8EEENSX_INS5_IJNSA_ILi8EEESH_EEENS5_IJSH_SC_EEEEEEEvNS4_8identityES15_S1F_vS1G_EENS_8epilogue10collective18CollectiveEpilogueINS1I_23Sm100TmaWarpSpecializedILi4ELi2ELi32ELb0ELb0EEEJNS5_IJSH_SG_SH_EEENS5_IJNSX_ISH_SC_EENSX_INS5_IJNSA_ILi32EEESB_EEENS5_IJSC_SF_EEEEEEEESJ_SK_SJ_SK_NS1I_6fusion15FusionCallbacksIS1M_NS1U_13LinCombEltActINS1I_6thread7SigmoidESJ_fSJ_fLNS_15FloatRoundStyleE2EEES1N_S1T_JEEENS4_5SM1004TMEM4LOAD26SM100_TMEM_LOAD_32dp32b32xENS4_13SM90_TMA_LOADENS16_INS17_ILi1ELi4ELi3EEES1A_NSX_INS5_IJS1B_S1P_EEENS5_IJS1P_SC_EEEEEEENS4_39AutoVectorizingCopyWithAssumedAlignmentILi128EEENS4_14SM90_TMA_STOREES2B_S2D_S2D_EEEvvEEEEvNT_6ParamsE)
        /*0050*/ 	.word	0x00000000
.L_32:


//--------------------- .nv.compat                --------------------------
	.section	.nv.compat,"",@"SHT_CUDA_COMPAT_INFO"
	.align	4
        /*0000*/ 	.byte	0x02, 0x09, 0x01, 0x00, 0x02, 0x02, 0x02, 0x00, 0x02, 0x05, 0x05, 0x00, 0x03, 0x07, 0x01, 0x01
        /*0010*/ 	.byte	0x02, 0x03, 0x01, 0x00, 0x02, 0x06, 0x01, 0x00, 0x04, 0x0b, 0x08, 0x00, 0x09, 0x00, 0x00, 0x00
        /*0020*/ 	.byte	0x00, 0x00, 0x00, 0x00


//--------------------- .nv.info._ZN7cutlass13device_kernelINS_4gemm6kernel13GemmUniversalIN4cute5tupleIJiiiiEEENS1_10collective13CollectiveMmaINS1_35MainloopSm100TmaUmmaWarpSpecializedILi16ELi2ELi4ENS5_IJNS4_1CILi2EEENSA_ILi1EEESC_EEEEENS5_IJNSA_ILi128EEENSA_ILi256EEENSA_ILi64EEEEEENS_12float_e4m3_tENS5_IJlSC_lEEESJ_SK_NS4_8TiledMMAINS4_8MMA_AtomIJNS4_10MMA_TraitsINS4_25SM100_MMA_F8F6F4_2x1SM_SSEJSJ_SJ_fSF_SG_NS4_17integral_constantINS4_4UMMA5MajorELSR_0EEESS_NSP_INSQ_7ScaleInELST_0EEESU_EEEEEENS4_6LayoutINS5_IJSC_SC_SC_EEENS5_IJNSA_ILi0EEESZ_SZ_EEEEENS5_IJNS4_10UnderscoreES12_S12_EEEEENS4_18SM100_TMA_2SM_LOADENS4_14ComposedLayoutINS4_7SwizzleILi2ELi4ELi3EEENS4_18smem_ptr_flag_bitsILi8EEENSX_INS5_IJNSA_ILi8EEESH_EEENS5_IJSH_SC_EEEEEEEvNS4_8identityES15_S1F_vS1G_EENS_8epilogue10collective18CollectiveEpilogueINS1I_23Sm100TmaWarpSpecializedILi4ELi2ELi32ELb0ELb0EEEJNS5_IJSH_SG_SH_EEENS5_IJNSX_ISH_SC_EENSX_INS5_IJNSA_ILi32EEESB_EEENS5_IJSC_SF_EEEEEEEESJ_SK_SJ_SK_NS1I_6fusion15FusionCallbacksIS1M_NS1U_13LinCombEltActINS1I_6thread7SigmoidESJ_fSJ_fLNS_15FloatRoundStyleE2EEES1N_S1T_JEEENS4_5SM1004TMEM4LOAD26SM100_TMEM_LOAD_32dp32b32xENS4_13SM90_TMA_LOADENS16_INS17_ILi1ELi4ELi3EEES1A_NSX_INS5_IJS1B_S1P_EEENS5_IJS1P_SC_EEEEEEENS4_39AutoVectorizingCopyWithAssumedAlignmentILi128EEENS4_14SM90_TMA_STOREES2B_S2D_S2D_EEEvvEEEEvNT_6ParamsE --------------------------
	.section	.nv.info._ZN7cutlass13device_kernelINS_4gemm6kernel13GemmUniversalIN4cute5tupleIJiiiiEEENS1_10collective13CollectiveMmaINS1_35MainloopSm100TmaUmmaWarpSpecializedILi16ELi2ELi4ENS5_IJNS4_1CILi2EEENSA_ILi1EEESC_EEEEENS5_IJNSA_ILi128EEENSA_ILi256EEENSA_ILi64EEEEEENS_12float_e4m3_tENS5_IJlSC_lEEESJ_SK_NS4_8TiledMMAINS4_8MMA_AtomIJNS4_10MMA_TraitsINS4_25SM100_MMA_F8F6F4_2x1SM_SSEJSJ_SJ_fSF_SG_NS4_17integral_constantINS4_4UMMA5MajorELSR_0EEESS_NSP_INSQ_7ScaleInELST_0EEESU_EEEEEENS4_6LayoutINS5_IJSC_SC_SC_EEENS5_IJNSA_ILi0EEESZ_SZ_EEEEENS5_IJNS4_10UnderscoreES12_S12_EEEEENS4_18SM100_TMA_2SM_LOADENS4_14ComposedLayoutINS4_7SwizzleILi2ELi4ELi3EEENS4_18smem_ptr_flag_bitsILi8EEENSX_INS5_IJNSA_ILi8EEESH_EEENS5_IJSH_SC_EEEEEEEvNS4_8identityES15_S1F_vS1G_EENS_8epilogue10collective18CollectiveEpilogueINS1I_23Sm100TmaWarpSpecializedILi4ELi2ELi32ELb0ELb0EEEJNS5_IJSH_SG_SH_EEENS5_IJNSX_ISH_SC_EENSX_INS5_IJNSA_ILi32EEESB_EEENS5_IJSC_SF_EEEEEEEESJ_SK_SJ_SK_NS1I_6fusion15FusionCallbacksIS1M_NS1U_13LinCombEltActINS1I_6thread7SigmoidESJ_fSJ_fLNS_15FloatRoundStyleE2EEES1N_S1T_JEEENS4_5SM1004TMEM4LOAD26SM100_TMEM_LOAD_32dp32b32xENS4_13SM90_TMA_LOADENS16_INS17_ILi1ELi4ELi3EEES1A_NSX_INS5_IJS1B_S1P_EEENS5_IJS1P_SC_EEEEEEENS4_39AutoVectorizingCopyWithAssumedAlignmentILi128EEENS4_14SM90_TMA_STOREES2B_S2D_S2D_EEEvvEEEEvNT_6ParamsE,"",@"SHT_CUDA_INFO"
	.sectionflags	@""
	.align	4


	//----- nvinfo : EIATTR_CUDA_API_VERSION
	.align		4
        /*0000*/ 	.byte	0x04, 0x37
        /*0002*/ 	.short	(.L_34 - .L_33)
.L_33:
        /*0004*/ 	.word	0x00000082


	//----- nvinfo : EIATTR_KPARAM_INFO
	.align		4
.L_34:
        /*0008*/ 	.byte	0x04, 0x17
        /*000a*/ 	.short	(.L_36 - .L_35)
.L_35:
        /*000c*/ 	.word	0x00000000
        /*0010*/ 	.short	0x0000
        /*0012*/ 	.short	0x0000
        /*0014*/ 	.byte	0x00, 0xf0, 0x01, 0x20


	//----- nvinfo : EIATTR_AT_ENTRY_FRAGMENTS
	.align		4
.L_36:
        /*0018*/ 	.byte	0x04, 0x4f
        /*001a*/ 	.short	(.L_38 - .L_37)


	//   ....[0]....
.L_37:
        /*001c*/ 	.word	0x00000007


	//----- nvinfo : EIATTR_RESERVED_SMEM_USED
	.align		4
.L_38:
        /*0020*/ 	.byte	0x01, 0x41
	.zero		2


	//----- nvinfo : EIATTR_SPARSE_MMA_MASK
	.align		4
        /*0024*/ 	.byte	0x03, 0x50
        /*0026*/ 	.short	0x0000


	//----- nvinfo : EIATTR_TCGEN05_2CTA_USED
	.align		4
        /*0028*/ 	.byte	0x01, 0x52
	.zero		2


	//----- nvinfo : EIATTR_MAXREG_COUNT
	.align		4
        /*002c*/ 	.byte	0x03, 0x1b
        /*002e*/ 	.short	0x00ff


	//----- nvinfo : EIATTR_NUM_BARRIERS
	.align		4
        /*0030*/ 	.byte	0x02, 0x4c
        /*0032*/ 	.byte	0x07
	.zero		1


	//----- nvinfo : EIATTR_EXTERNS
	.align		4
        /*0034*/ 	.byte	0x04, 0x0f
        /*0036*/ 	.short	(.L_40 - .L_39)


	//   ....[0]....
	.align		4
.L_39:
        /*0038*/ 	.word	index@(__assertfail)


	//----- nvinfo : EIATTR_MERCURY_ISA_VERSION
	.align		4
.L_40:
        /*003c*/ 	.byte	0x03, 0x5f
        /*003e*/ 	.short	0x0101


	//----- nvinfo : EIATTR_INT_WARP_WIDE_INSTR_OFFSETS
	.align		4
        /*0040*/ 	.byte	0x04, 0x31
        /*0042*/ 	.short	(.L_42 - .L_41)


	//   ....[0]....
.L_41:
        /*0044*/ 	.word	0x00000e90


	//   ....[1]....
        /*0048*/ 	.word	0x00000f30


	//   ....[2]....
        /*004c*/ 	.word	0x00002280


	//   ....[3]....
        /*0050*/ 	.word	0x00004730


	//   ....[4]....
        /*0054*/ 	.word	0x00004760


	//   ....[5]....
        /*0058*/ 	.word	0x000047b0


	//   ....[6]....
        /*005c*/ 	.word	0x000050d0


	//   ....[7]....
        /*0060*/ 	.word	0x000050f0


	//   ....[8]....
        /*0064*/ 	.word	0x000051d0


	//   ....[9]....
        /*0068*/ 	.word	0x00005290


	//   ....[10]....
        /*006c*/ 	.word	0x000052b0


	//   ....[11]....
        /*0070*/ 	.word	0x00005380


	//   ....[12]....
        /*0074*/ 	.word	0x00005470


	//   ....[13]....
        /*0078*/ 	.word	0x00005490


	//   ....[14]....
        /*007c*/ 	.word	0x00005590


	//   ....[15]....
        /*0080*/ 	.word	0x00005740


	//   ....[16]....
        /*0084*/ 	.word	0x00005750


	//   ....[17]....
        /*0088*/ 	.word	0x000058e0


	//----- nvinfo : EIATTR_COOP_GROUP_MASK_REGIDS
	.align		4
.L_42:
        /*008c*/ 	.byte	0x04, 0x29
        /*008e*/ 	.short	(.L_44 - .L_43)


	//   ....[0]....
.L_43:
        /*0090*/ 	.word	0xffffffff


	//   ....[1]....
        /*0094*/ 	.word	0xffffffff


	//   ....[2]....
        /*0098*/ 	.word	0xffffffff


	//   ....[3]....
        /*009c*/ 	.word	0xffffffff


	//   ....[4]....
        /*00a0*/ 	.word	0xffffffff


	//   ....[5]....
        /*00a4*/ 	.word	0xffffffff


	//   ....[6]....
        /*00a8*/ 	.word	0xffffffff


	//   ....[7]....
        /*00ac*/ 	.word	0xffffffff


	//   ....[8]....
        /*00b0*/ 	.word	0xffffffff


	//   ....[9]....
        /*00b4*/ 	.word	0xffffffff


	//   ....[10]....
        /*00b8*/ 	.word	0xffffffff


	//   ....[11]....
        /*00bc*/ 	.word	0xffffffff


	//   ....[12]....
        /*00c0*/ 	.word	0xffffffff


	//   ....[13]....
        /*00c4*/ 	.word	0xffffffff


	//----- nvinfo : EIATTR_COOP_GROUP_INSTR_OFFSETS
	.align		4
.L_44:
        /*00c8*/ 	.byte	0x04, 0x28
        /*00ca*/ 	.short	(.L_46 - .L_45)


	//   ....[0]....
.L_45:
        /*00cc*/ 	.word	0x000000c0


	//   ....[1]....
        /*00d0*/ 	.word	0x000004d0


	//   ....[2]....
        /*00d4*/ 	.word	0x00000800


	//   ....[3]....
        /*00d8*/ 	.word	0x00000990


	//   ....[4]....
        /*00dc*/ 	.word	0x00000a80


	//   ....[5]....
        /*00e0*/ 	.word	0x00000be0


	//   ....[6]....
        /*00e4*/ 	.word	0x00000d70


	//   ....[7]....
        /*00e8*/ 	.word	0x00000fb0


	//   ....[8]....
        /*00ec*/ 	.word	0x00002160


	//   ....[9]....
        /*00f0*/ 	.word	0x00003600


	//   ....[10]....
        /*00f4*/ 	.word	0x00003ad0


	//   ....[11]....
        /*00f8*/ 	.word	0x00003b00


	//   ....[12]....
        /*00fc*/ 	.word	0x00004640


	//   ....[13]....
        /*0100*/ 	.word	0x00004850


	//----- nvinfo : EIATTR_VRC_CTA_INIT_COUNT
	.align		4
.L_46:
        /*0104*/ 	.byte	0x02, 0x4a
        /*0106*/ 	.byte	0x80
	.zero		1


	//----- nvinfo : EIATTR_SYSCALL_OFFSETS
	.align		4
        /*0108*/ 	.byte	0x04, 0x46
        /*010a*/ 	.short	(.L_48 - .L_47)


	//   ....[0]....
.L_47:
        /*010c*/ 	.word	0x00006300


	//   ....[1]....
        /*0110*/ 	.word	0x00006420


	//   ....[2]....
        /*0114*/ 	.word	0x00006e00


	//----- nvinfo : EIATTR_MBARRIER_INSTR_OFFSETS
	.align		4
.L_48:
        /*0118*/ 	.byte	0x04, 0x39
        /*011a*/ 	.short	(.L_50 - .L_49)


	//   ....[0]....
.L_49:
        /*011c*/ 	.word	0x000005e0
        /*0120*/ 	.word	0x000000ff
        /*0124*/ 	.word	0x00000000
        /*0128*/ 	.short	0x0100
        /*012a*/ 	.byte	0x08
	.zero		1


	//   ....[1]....
        /*012c*/ 	.word	0x000005f0
        /*0130*/ 	.word	0x000000ff
        /*0134*/ 	.word	0x00000080
        /*0138*/ 	.short	0x0100
        /*013a*/ 	.byte	0x08
	.zero		1


	//   ....[2]....
        /*013c*/ 	.word	0x00000600
        /*0140*/ 	.word	0x000000ff
        /*0144*/ 	.word	0x00000008
        /*0148*/ 	.short	0x0100
        /*014a*/ 	.byte	0x08
	.zero		1


	//   ....[3]....
        /*014c*/ 	.word	0x00000610
        /*0150*/ 	.word	0x000000ff
        /*0154*/ 	.word	0x00000088
        /*0158*/ 	.short	0x0100
        /*015a*/ 	.byte	0x08
	.zero		1


	//   ....[4]....
        /*015c*/ 	.word	0x00000620
        /*0160*/ 	.word	0x000000ff
        /*0164*/ 	.word	0x00000010
        /*0168*/ 	.short	0x0100
        /*016a*/ 	.byte	0x08
	.zero		1


	//   ....[5]....
        /*016c*/ 	.word	0x00000630
        /*0170*/ 	.word	0x000000ff
        /*0174*/ 	.word	0x00000090
        /*0178*/ 	.short	0x0100
        /*017a*/ 	.byte	0x08
	.zero		1


	//   ....[6]....
        /*017c*/ 	.word	0x00000640
        /*0180*/ 	.word	0x000000ff
        /*0184*/ 	.word	0x00000018
        /*0188*/ 	.short	0x0100
        /*018a*/ 	.byte	0x08
	.zero		1


	//   ....[7]....
        /*018c*/ 	.word	0x00000650
        /*0190*/ 	.word	0x000000ff
        /*0194*/ 	.word	0x00000098
        /*0198*/ 	.short	0x0100
        /*019a*/ 	.byte	0x08
	.zero		1


	//   ....[8]....
        /*019c*/ 	.word	0x00000660
        /*01a0*/ 	.word	0x000000ff
        /*01a4*/ 	.word	0x00000020
        /*01a8*/ 	.short	0x0100
        /*01aa*/ 	.byte	0x08
	.zero		1


	//   ....[9]....
        /*01ac*/ 	.word	0x00000670
        /*01b0*/ 	.word	0x000000ff
        /*01b4*/ 	.word	0x000000a0
        /*01b8*/ 	.short	0x0100
        /*01ba*/ 	.byte	0x08
	.zero		1


	//   ....[10]....
        /*01bc*/ 	.word	0x00000680
        /*01c0*/ 	.word	0x000000ff
        /*01c4*/ 	.word	0x00000028
        /*01c8*/ 	.short	0x0100
        /*01ca*/ 	.byte	0x08
	.zero		1


	//   ....[11]....
        /*01cc*/ 	.word	0x00000690
        /*01d0*/ 	.word	0x000000ff
        /*01d4*/ 	.word	0x000000a8
        /*01d8*/ 	.short	0x0100
        /*01da*/ 	.byte	0x08
	.zero		1


	//   ....[12]....
        /*01dc*/ 	.word	0x000006a0
        /*01e0*/ 	.word	0x000000ff
        /*01e4*/ 	.word	0x00000030
        /*01e8*/ 	.short	0x0100
        /*01ea*/ 	.byte	0x08
	.zero		1


	//   ....[13]....
        /*01ec*/ 	.word	0x000006b0
        /*01f0*/ 	.word	0x000000ff
        /*01f4*/ 	.word	0x000000b0
        /*01f8*/ 	.short	0x0100
        /*01fa*/ 	.byte	0x08
	.zero		1


	//   ....[14]....
        /*01fc*/ 	.word	0x000006c0
        /*0200*/ 	.word	0x000000ff
        /*0204*/ 	.word	0x00000038
        /*0208*/ 	.short	0x0100
        /*020a*/ 	.byte	0x08
	.zero		1


	//   ....[15]....
        /*020c*/ 	.word	0x000006d0
        /*0210*/ 	.word	0x000000ff
        /*0214*/ 	.word	0x000000b8
        /*0218*/ 	.short	0x0100
        /*021a*/ 	.byte	0x08
	.zero		1


	//   ....[16]....
        /*021c*/ 	.word	0x000006e0
        /*0220*/ 	.word	0x000000ff
        /*0224*/ 	.word	0x00000040
        /*0228*/ 	.short	0x0100
        /*022a*/ 	.byte	0x08
	.zero		1


	//   ....[17]....
        /*022c*/ 	.word	0x000006f0
        /*0230*/ 	.word	0x000000ff
        /*0234*/ 	.word	0x000000c0
        /*0238*/ 	.short	0x0100
        /*023a*/ 	.byte	0x08
	.zero		1


	//   ....[18]....
        /*023c*/ 	.word	0x00000700
        /*0240*/ 	.word	0x000000ff
        /*0244*/ 	.word	0x00000048
        /*0248*/ 	.short	0x0100
        /*024a*/ 	.byte	0x08
	.zero		1


	//   ....[19]....
        /*024c*/ 	.word	0x00000710
        /*0250*/ 	.word	0x000000ff
        /*0254*/ 	.word	0x000000c8
        /*0258*/ 	.short	0x0100
        /*025a*/ 	.byte	0x08
	.zero		1


	//   ....[20]....
        /*025c*/ 	.word	0x00000720
        /*0260*/ 	.word	0x000000ff
        /*0264*/ 	.word	0x00000050
        /*0268*/ 	.short	0x0100
        /*026a*/ 	.byte	0x08
	.zero		1


	//   ....[21]....
        /*026c*/ 	.word	0x00000730
        /*0270*/ 	.word	0x000000ff
        /*0274*/ 	.word	0x000000d0
        /*0278*/ 	.short	0x0100
        /*027a*/ 	.byte	0x08
	.zero		1


	//   ....[22]....
        /*027c*/ 	.word	0x00000740
        /*0280*/ 	.word	0x000000ff
        /*0284*/ 	.word	0x00000058
        /*0288*/ 	.short	0x0100
        /*028a*/ 	.byte	0x08
	.zero		1


	//   ....[23]....
        /*028c*/ 	.word	0x00000750
        /*0290*/ 	.word	0x000000ff
        /*0294*/ 	.word	0x000000d8
        /*0298*/ 	.short	0x0100
        /*029a*/ 	.byte	0x08
	.zero		1


	//   ....[24]....
        /*029c*/ 	.word	0x00000760
        /*02a0*/ 	.word	0x000000ff
        /*02a4*/ 	.word	0x00000060
        /*02a8*/ 	.short	0x0100
        /*02aa*/ 	.byte	0x08
	.zero		1


	//   ....[25]....
        /*02ac*/ 	.word	0x00000770
        /*02b0*/ 	.word	0x000000ff
        /*02b4*/ 	.word	0x000000e0
        /*02b8*/ 	.short	0x0100
        /*02ba*/ 	.byte	0x08
	.zero		1


	//   ....[26]....
        /*02bc*/ 	.word	0x00000780
        /*02c0*/ 	.word	0x000000ff
        /*02c4*/ 	.word	0x00000068
        /*02c8*/ 	.short	0x0100
        /*02ca*/ 	.byte	0x08
	.zero		1


	//   ....[27]....
        /*02cc*/ 	.word	0x00000790
        /*02d0*/ 	.word	0x000000ff
        /*02d4*/ 	.word	0x000000e8
        /*02d8*/ 	.short	0x0100
        /*02da*/ 	.byte	0x08
	.zero		1


	//   ....[28]....
        /*02dc*/ 	.word	0x000007a0
        /*02e0*/ 	.word	0x000000ff
        /*02e4*/ 	.word	0x00000070
        /*02e8*/ 	.short	0x0100
        /*02ea*/ 	.byte	0x08
	.zero		1


	//   ....[29]....
        /*02ec*/ 	.word	0x000007b0
        /*02f0*/ 	.word	0x000000ff
        /*02f4*/ 	.word	0x000000f0
        /*02f8*/ 	.short	0x0100
        /*02fa*/ 	.byte	0x08
	.zero		1


	//   ....[30]....
        /*02fc*/ 	.word	0x000007c0
        /*0300*/ 	.word	0x000000ff
        /*0304*/ 	.word	0x00000078
        /*0308*/ 	.short	0x0100
        /*030a*/ 	.byte	0x08
	.zero		1


	//   ....[31]....
        /*030c*/ 	.word	0x000007d0
        /*0310*/ 	.word	0x000000ff
        /*0314*/ 	.word	0x000000f8
        /*0318*/ 	.short	0x0100
        /*031a*/ 	.byte	0x08
	.zero		1


	//   ....[32]....
        /*031c*/ 	.word	0x00000900
        /*0320*/ 	.word	0x000000ff
        /*0324*/ 	.word	0x00000100
        /*0328*/ 	.short	0x0100
        /*032a*/ 	.byte	0x09
	.zero		1


	//   ....[33]....
        /*032c*/ 	.word	0x00000910
        /*0330*/ 	.word	0x000000ff
        /*0334*/ 	.word	0x00000120
        /*0338*/ 	.short	0x0100
        /*033a*/ 	.byte	0x09
	.zero		1


	//   ....[34]....
        /*033c*/ 	.word	0x00000920
        /*0340*/ 	.word	0x000000ff
        /*0344*/ 	.word	0x00000108
        /*0348*/ 	.short	0x0100
        /*034a*/ 	.byte	0x09
	.zero		1


	//   ....[35]....
        /*034c*/ 	.word	0x00000930
        /*0350*/ 	.word	0x000000ff
        /*0354*/ 	.word	0x00000128
        /*0358*/ 	.short	0x0100
        /*035a*/ 	.byte	0x09
	.zero		1


	//   ....[36]....
        /*035c*/ 	.word	0x00000940
        /*0360*/ 	.word	0x000000ff
        /*0364*/ 	.word	0x00000110
        /*0368*/ 	.short	0x0100
        /*036a*/ 	.byte	0x09
	.zero		1


	//   ....[37]....
        /*036c*/ 	.word	0x00000950
        /*0370*/ 	.word	0x000000ff
        /*0374*/ 	.word	0x00000130
        /*0378*/ 	.short	0x0100
        /*037a*/ 	.byte	0x09
	.zero		1


	//   ....[38]....
        /*037c*/ 	.word	0x00000960
        /*0380*/ 	.word	0x000000ff
        /*0384*/ 	.word	0x00000118
        /*0388*/ 	.short	0x0100
        /*038a*/ 	.byte	0x09
	.zero		1


	//   ....[39]....
        /*038c*/ 	.word	0x00000970
        /*0390*/ 	.word	0x000000ff
        /*0394*/ 	.word	0x00000138
        /*0398*/ 	.short	0x0100
        /*039a*/ 	.byte	0x09
	.zero		1


	//   ....[40]....
        /*039c*/ 	.word	0x00000a50
        /*03a0*/ 	.word	0x000000ff
        /*03a4*/ 	.word	0x00000140
        /*03a8*/ 	.short	0x0100
        /*03aa*/ 	.byte	0x08
	.zero		1


	//   ....[41]....
        /*03ac*/ 	.word	0x00000a60
        /*03b0*/ 	.word	0x000000ff
        /*03b4*/ 	.word	0x00000148
        /*03b8*/ 	.short	0x0100
        /*03ba*/ 	.byte	0x08
	.zero		1


	//   ....[42]....
        /*03bc*/ 	.word	0x00000b90
        /*03c0*/ 	.word	0x000000ff
        /*03c4*/ 	.word	0x00000150
        /*03c8*/ 	.short	0x0100
        /*03ca*/ 	.byte	0x08
	.zero		1


	//   ....[43]....
        /*03cc*/ 	.word	0x00000ba0
        /*03d0*/ 	.word	0x000000ff
        /*03d4*/ 	.word	0x00000160
        /*03d8*/ 	.short	0x0100
        /*03da*/ 	.byte	0x08
	.zero		1


	//   ....[44]....
        /*03dc*/ 	.word	0x00000bb0
        /*03e0*/ 	.word	0x000000ff
        /*03e4*/ 	.word	0x00000158
        /*03e8*/ 	.short	0x0100
        /*03ea*/ 	.byte	0x08
	.zero		1


	//   ....[45]....
        /*03ec*/ 	.word	0x00000bc0
        /*03f0*/ 	.word	0x000000ff
        /*03f4*/ 	.word	0x00000168
        /*03f8*/ 	.short	0x0100
        /*03fa*/ 	.byte	0x08
	.zero		1


	//   ....[46]....
        /*03fc*/ 	.word	0x00000ce0
        /*0400*/ 	.word	0x000000ff
        /*0404*/ 	.word	0x00000170
        /*0408*/ 	.short	0x0100
        /*040a*/ 	.byte	0x09
	.zero		1


	//   ....[47]....
        /*040c*/ 	.word	0x00000cf0
        /*0410*/ 	.word	0x000000ff
        /*0414*/ 	.word	0x00000190
        /*0418*/ 	.short	0x0100
        /*041a*/ 	.byte	0x09
	.zero		1


	//   ....[48]....
        /*041c*/ 	.word	0x00000d00
        /*0420*/ 	.word	0x000000ff
        /*0424*/ 	.word	0x00000178
        /*0428*/ 	.short	0x0100
        /*042a*/ 	.byte	0x09
	.zero		1


	//   ....[49]....
        /*042c*/ 	.word	0x00000d10
        /*0430*/ 	.word	0x000000ff
        /*0434*/ 	.word	0x00000198
        /*0438*/ 	.short	0x0100
        /*043a*/ 	.byte	0x09
	.zero		1


	//   ....[50]....
        /*043c*/ 	.word	0x00000d20
        /*0440*/ 	.word	0x000000ff
        /*0444*/ 	.word	0x00000180
        /*0448*/ 	.short	0x0100
        /*044a*/ 	.byte	0x09
	.zero		1


	//   ....[51]....
        /*044c*/ 	.word	0x00000d30
        /*0450*/ 	.word	0x000000ff
        /*0454*/ 	.word	0x000001a0
        /*0458*/ 	.short	0x0100
        /*045a*/ 	.byte	0x09
	.zero		1


	//   ....[52]....
        /*045c*/ 	.word	0x00000d40
        /*0460*/ 	.word	0x000000ff
        /*0464*/ 	.word	0x00000188
        /*0468*/ 	.short	0x0100
        /*046a*/ 	.byte	0x09
	.zero		1


	//   ....[53]....
        /*046c*/ 	.word	0x00000d50
        /*0470*/ 	.word	0x000000ff
        /*0474*/ 	.word	0x000001a8
        /*0478*/ 	.short	0x0100
        /*047a*/ 	.byte	0x09
	.zero		1


	//   ....[54]....
        /*047c*/ 	.word	0x00000e40
        /*0480*/ 	.word	0x000000ff
        /*0484*/ 	.word	0x000001b0
        /*0488*/ 	.short	0x0100
        /*048a*/ 	.byte	0x08
	.zero		1


	//   ....[55]....
        /*048c*/ 	.word	0x00000e50
        /*0490*/ 	.word	0x000000ff
        /*0494*/ 	.word	0x000001c0
        /*0498*/ 	.short	0x0100
        /*049a*/ 	.byte	0x08
	.zero		1


	//   ....[56]....
        /*049c*/ 	.word	0x00000e60
        /*04a0*/ 	.word	0x000000ff
        /*04a4*/ 	.word	0x000001b8
        /*04a8*/ 	.short	0x0100
        /*04aa*/ 	.byte	0x08
	.zero		1


	//   ....[57]....
        /*04ac*/ 	.word	0x00000e70
        /*04b0*/ 	.word	0x000000ff
        /*04b4*/ 	.word	0x000001c8
        /*04b8*/ 	.short	0x0100
        /*04ba*/ 	.byte	0x08
	.zero		1


	//   ....[58]....
        /*04bc*/ 	.word	0x00000f60
        /*04c0*/ 	.word	0x000000ff
        /*04c4*/ 	.word	0x000001d0
        /*04c8*/ 	.short	0x0100
        /*04ca*/ 	.byte	0x07
	.zero		1


	//   ....[59]....
        /*04cc*/ 	.word	0x00001950
        /*04d0*/ 	.word	0x00000002
        /*04d4*/ 	.word	0x000001c0
        /*04d8*/ 	.short	0x010a
        /*04da*/ 	.byte	0xff
	.zero		1


	//   ....[60]....
        /*04dc*/ 	.word	0x00001980
        /*04e0*/ 	.word	0x00000002
        /*04e4*/ 	.word	0x000001b0
        /*04e8*/ 	.short	0x0101
        /*04ea*/ 	.byte	0xff
	.zero		1


	//   ....[61]....
        /*04ec*/ 	.word	0x00001a50
        /*04f0*/ 	.word	0x000000ff
        /*04f4*/ 	.word	0x00000080
        /*04f8*/ 	.short	0x010a
        /*04fa*/ 	.byte	0x08
	.zero		1


	//   ....[62]....
        /*04fc*/ 	.word	0x00001b50
        /*0500*/ 	.word	0x000000ff
        /*0504*/ 	.word	0x00000080
        /*0508*/ 	.short	0x010a
        /*050a*/ 	.byte	0x21
	.zero		1


	//   ....[63]....
        /*050c*/ 	.word	0x00001d00
        /*0510*/ 	.word	0x000000ff
        /*0514*/ 	.word	0x00000080
        /*0518*/ 	.short	0x010a
        /*051a*/ 	.byte	0x08
	.zero		1


	//   ....[64]....
        /*051c*/ 	.word	0x00001e20
        /*0520*/ 	.word	0x000000ff
        /*0524*/ 	.word	0x00000148
        /*0528*/ 	.short	0x0101
        /*052a*/ 	.byte	0x06
	.zero		1


	//   ....[65]....
        /*052c*/ 	.word	0x00001e30
        /*0530*/ 	.word	0x000000ff
        /*0534*/ 	.word	0x00000080
        /*0538*/ 	.short	0x010a
        /*053a*/ 	.byte	0x08
	.zero		1


	//   ....[66]....
        /*053c*/ 	.word	0x00001eb0
        /*0540*/ 	.word	0x000000ff
        /*0544*/ 	.word	0x00000080
        /*0548*/ 	.short	0x010a
        /*054a*/ 	.byte	0x11
	.zero		1


	//   ....[67]....
        /*054c*/ 	.word	0x00002040
        /*0550*/ 	.word	0x000000ff
        /*0554*/ 	.word	0x00000080
        /*0558*/ 	.short	0x010a
        /*055a*/ 	.byte	0x08
	.zero		1


	//   ....[68]....
        /*055c*/ 	.word	0x00002190
        /*0560*/ 	.word	0x00000002
        /*0564*/ 	.word	0x00000150
        /*0568*/ 	.short	0x010a
        /*056a*/ 	.byte	0xff
	.zero		1


	//   ....[69]....
        /*056c*/ 	.word	0x00002250
        /*0570*/ 	.word	0x00000002
        /*0574*/ 	.word	0x00000000
        /*0578*/ 	.short	0x0101
        /*057a*/ 	.byte	0xff
	.zero		1


	//   ....[70]....
        /*057c*/ 	.word	0x000027b0
        /*0580*/ 	.word	0x000000ff
        /*0584*/ 	.word	0x00000000
        /*0588*/ 	.short	0x010a
        /*058a*/ 	.byte	0x04
	.zero		1


	//   ....[71]....
        /*058c*/ 	.word	0x00002840
        /*0590*/ 	.word	0x000000ff
        /*0594*/ 	.word	0x00000000
        /*0598*/ 	.short	0x010a
        /*059a*/ 	.byte	0x04
	.zero		1


	//   ....[72]....
        /*059c*/ 	.word	0x000028d0
        /*05a0*/ 	.word	0x000000ff
        /*05a4*/ 	.word	0x00000000
        /*05a8*/ 	.short	0x010a
        /*05aa*/ 	.byte	0x04
	.zero		1


	//   ....[73]....
        /*05ac*/ 	.word	0x00002960
        /*05b0*/ 	.word	0x000000ff
        /*05b4*/ 	.word	0x00000000
        /*05b8*/ 	.short	0x010a
        /*05ba*/ 	.byte	0x04
	.zero		1


	//   ....[74]....
        /*05bc*/ 	.word	0x000029f0
        /*05c0*/ 	.word	0x000000ff
        /*05c4*/ 	.word	0x00000000
        /*05c8*/ 	.short	0x010a
        /*05ca*/ 	.byte	0x04
	.zero		1


	//   ....[75]....
        /*05cc*/ 	.word	0x00002a80
        /*05d0*/ 	.word	0x000000ff
        /*05d4*/ 	.word	0x00000000
        /*05d8*/ 	.short	0x010a
        /*05da*/ 	.byte	0x04
	.zero		1


	//   ....[76]....
        /*05dc*/ 	.word	0x00002b10
        /*05e0*/ 	.word	0x000000ff
        /*05e4*/ 	.word	0x00000000
        /*05e8*/ 	.short	0x010a
        /*05ea*/ 	.byte	0x04
	.zero		1


	//   ....[77]....
        /*05ec*/ 	.word	0x00002ba0
        /*05f0*/ 	.word	0x000000ff
        /*05f4*/ 	.word	0x00000000
        /*05f8*/ 	.short	0x010a
        /*05fa*/ 	.byte	0x04
	.zero		1


	//   ....[78]....
        /*05fc*/ 	.word	0x00002c30
        /*0600*/ 	.word	0x000000ff
        /*0604*/ 	.word	0x00000000
        /*0608*/ 	.short	0x010a
        /*060a*/ 	.byte	0x04
	.zero		1


	//   ....[79]....
        /*060c*/ 	.word	0x00002cc0
        /*0610*/ 	.word	0x000000ff
        /*0614*/ 	.word	0x00000000
        /*0618*/ 	.short	0x010a
        /*061a*/ 	.byte	0x04
	.zero		1


	//   ....[80]....
        /*061c*/ 	.word	0x00002d50
        /*0620*/ 	.word	0x000000ff
        /*0624*/ 	.word	0x00000000
        /*0628*/ 	.short	0x010a
        /*062a*/ 	.byte	0x04
	.zero		1


	//   ....[81]....
        /*062c*/ 	.word	0x00002de0
        /*0630*/ 	.word	0x000000ff
        /*0634*/ 	.word	0x00000000
        /*0638*/ 	.short	0x010a
        /*063a*/ 	.byte	0x04
	.zero		1


	//   ....[82]....
        /*063c*/ 	.word	0x00002e70
        /*0640*/ 	.word	0x000000ff
        /*0644*/ 	.word	0x00000000
        /*0648*/ 	.short	0x010a
        /*064a*/ 	.byte	0x04
	.zero		1


	//   ....[83]....
        /*064c*/ 	.word	0x00002f00
        /*0650*/ 	.word	0x000000ff
        /*0654*/ 	.word	0x00000000
        /*0658*/ 	.short	0x010a
        /*065a*/ 	.byte	0x04
	.zero		1


	//   ....[84]....
        /*065c*/ 	.word	0x00002f90
        /*0660*/ 	.word	0x000000ff
        /*0664*/ 	.word	0x00000000
        /*0668*/ 	.short	0x010a
        /*066a*/ 	.byte	0x04
	.zero		1


	//   ....[85]....
        /*066c*/ 	.word	0x00003030
        /*0670*/ 	.word	0x00000000
        /*0674*/ 	.word	0x00000000
        /*0678*/ 	.short	0x010a
        /*067a*/ 	.byte	0xff
	.zero		1


	//   ....[86]....
        /*067c*/ 	.word	0x00003160
        /*0680*/ 	.word	0x00000000
        /*0684*/ 	.word	0x000001b0
        /*0688*/ 	.short	0x010a
        /*068a*/ 	.byte	0xff
	.zero		1


	//   ....[87]....
        /*068c*/ 	.word	0x000031d0
        /*0690*/ 	.word	0x00000000
        /*0694*/ 	.word	0x00000000
        /*0698*/ 	.short	0x0101
        /*069a*/ 	.byte	0xff
	.zero		1


	//   ....[88]....
        /*069c*/ 	.word	0x000031f0
        /*06a0*/ 	.word	0x000000ff
        /*06a4*/ 	.word	0x00000160
        /*06a8*/ 	.short	0x010a
        /*06aa*/ 	.byte	0x05
	.zero		1


	//   ....[89]....
        /*06ac*/ 	.word	0x00003310
        /*06b0*/ 	.word	0x00000000
        /*06b4*/ 	.word	0x00000150
        /*06b8*/ 	.short	0x010a
        /*06ba*/ 	.byte	0xff
	.zero		1


	//   ....[90]....
        /*06bc*/ 	.word	0x00003410
        /*06c0*/ 	.word	0x00000000
        /*06c4*/ 	.word	0x00000000
        /*06c8*/ 	.short	0x0101
        /*06ca*/ 	.byte	0xff
	.zero		1


	//   ....[91]....
        /*06cc*/ 	.word	0x000034a0
        /*06d0*/ 	.word	0x000000ff
        /*06d4*/ 	.word	0x00000160
        /*06d8*/ 	.short	0x0106
        /*06da*/ 	.byte	0x05
	.zero		1


	//   ....[92]....
        /*06dc*/ 	.word	0x000034c0
        /*06e0*/ 	.word	0x000000ff
        /*06e4*/ 	.word	0x00000160
        /*06e8*/ 	.short	0x010a
        /*06ea*/ 	.byte	0x05
	.zero		1


	//   ....[93]....
        /*06ec*/ 	.word	0x00003550
        /*06f0*/ 	.word	0x000000ff
        /*06f4*/ 	.word	0x00000160
        /*06f8*/ 	.short	0x0106
        /*06fa*/ 	.byte	0x04
	.zero		1


	//   ....[94]....
        /*06fc*/ 	.word	0x00003590
        /*0700*/ 	.word	0x00000000
        /*0704*/ 	.word	0x00000160
        /*0708*/ 	.short	0x010a
        /*070a*/ 	.byte	0xff
	.zero		1


	//   ....[95]....
        /*070c*/ 	.word	0x000037d0
        /*0710*/ 	.word	0x000000ff
        /*0714*/ 	.word	0x00000008
        /*0718*/ 	.short	0x010a
        /*071a*/ 	.byte	0x06
	.zero		1


	//   ....[96]....
        /*071c*/ 	.word	0x000037f0
        /*0720*/ 	.word	0x000000ff
        /*0724*/ 	.word	0x00000008
        /*0728*/ 	.short	0x010a
        /*072a*/ 	.byte	0x06
	.zero		1


	//   ....[97]....
        /*072c*/ 	.word	0x00003980
        /*0730*/ 	.word	0x000000ff
        /*0734*/ 	.word	0x00000008
        /*0738*/ 	.short	0x010a
        /*073a*/ 	.byte	0x06
	.zero		1


	//   ....[98]....
        /*073c*/ 	.word	0x000039a0
        /*0740*/ 	.word	0x000000ff
        /*0744*/ 	.word	0x00000008
        /*0748*/ 	.short	0x010a
        /*074a*/ 	.byte	0x06
	.zero		1


	//   ....[99]....
        /*074c*/ 	.word	0x00003a60
        /*0750*/ 	.word	0x000000ff
        /*0754*/ 	.word	0x00000000
        /*0758*/ 	.short	0x0101
        /*075a*/ 	.byte	0x07
	.zero		1


	//   ....[100]....
        /*075c*/ 	.word	0x00003d60
        /*0760*/ 	.word	0x00000000
        /*0764*/ 	.word	0x00000150
        /*0768*/ 	.short	0x010a
        /*076a*/ 	.byte	0xff
	.zero		1


	//   ....[101]....
        /*076c*/ 	.word	0x00003e20
        /*0770*/ 	.word	0x00000000
        /*0774*/ 	.word	0x00000000
        /*0778*/ 	.short	0x0101
        /*077a*/ 	.byte	0xff
	.zero		1


	//   ....[102]....
        /*077c*/ 	.word	0x00003ee0
        /*0780*/ 	.word	0x000000ff
        /*0784*/ 	.word	0x00000000
        /*0788*/ 	.short	0x010a
        /*078a*/ 	.byte	0x06
	.zero		1


	//   ....[103]....
        /*078c*/ 	.word	0x00003ef0
        /*0790*/ 	.word	0x000000ff
        /*0794*/ 	.word	0x00000190
        /*0798*/ 	.short	0x010a
        /*079a*/ 	.byte	0x0a
	.zero		1


	//   ....[104]....
        /*079c*/ 	.word	0x00003fa0
        /*07a0*/ 	.word	0x000000ff
        /*07a4*/ 	.word	0x00000000
        /*07a8*/ 	.short	0x010a
        /*07aa*/ 	.byte	0x09
	.zero		1


	//   ....[105]....
        /*07ac*/ 	.word	0x000040e0
        /*07b0*/ 	.word	0x000000ff
        /*07b4*/ 	.word	0x00000000
        /*07b8*/ 	.short	0x010a
        /*07ba*/ 	.byte	0x06
	.zero		1


	//   ....[106]....
        /*07bc*/ 	.word	0x00004330
        /*07c0*/ 	.word	0x000000ff
        /*07c4*/ 	.word	0x00000000
        /*07c8*/ 	.short	0x010a
        /*07ca*/ 	.byte	0x07
	.zero		1


	//   ....[107]....
        /*07cc*/ 	.word	0x000043c0
        /*07d0*/ 	.word	0x000000ff
        /*07d4*/ 	.word	0x00000000
        /*07d8*/ 	.short	0x010a
        /*07da*/ 	.byte	0x07
	.zero		1


	//   ....[108]....
        /*07dc*/ 	.word	0x00004450
        /*07e0*/ 	.word	0x000000ff
        /*07e4*/ 	.word	0x00000000
        /*07e8*/ 	.short	0x010a
        /*07ea*/ 	.byte	0x07
	.zero		1


	//   ....[109]....
        /*07ec*/ 	.word	0x000044f0
        /*07f0*/ 	.word	0x00000000
        /*07f4*/ 	.word	0x00000000
        /*07f8*/ 	.short	0x010a
        /*07fa*/ 	.byte	0xff
	.zero		1


	//   ....[110]....
        /*07fc*/ 	.word	0x00004530
        /*0800*/ 	.word	0x00000000
        /*0804*/ 	.word	0x00000000
        /*0808*/ 	.short	0x010a
        /*080a*/ 	.byte	0xff
	.zero		1


	//   ....[111]....
        /*080c*/ 	.word	0x000045a0
        /*0810*/ 	.word	0x000000ff
        /*0814*/ 	.word	0x00000000
        /*0818*/ 	.short	0x0101
        /*081a*/ 	.byte	0x05
	.zero		1


	//   ....[112]....
        /*081c*/ 	.word	0x000045e0
        /*0820*/ 	.word	0x000000ff
        /*0824*/ 	.word	0x000001d0
        /*0828*/ 	.short	0x010a
        /*082a*/ 	.byte	0x08
	.zero		1


	//   ....[113]....
        /*082c*/ 	.word	0x00004630
        /*0830*/ 	.word	0x000000ff
        /*0834*/ 	.word	0x00000000
        /*0838*/ 	.short	0x0101
        /*083a*/ 	.byte	0x05
	.zero		1


	//   ....[114]....
        /*083c*/ 	.word	0x00004a80
        /*0840*/ 	.word	0x00000000
        /*0844*/ 	.word	0x00000150
        /*0848*/ 	.short	0x010a
        /*084a*/ 	.byte	0xff
	.zero		1


	//   ....[115]....
        /*084c*/ 	.word	0x00004b40
        /*0850*/ 	.word	0x00000000
        /*0854*/ 	.word	0x00000000
        /*0858*/ 	.short	0x0101
        /*085a*/ 	.byte	0xff
	.zero		1


	//   ....[116]....
        /*085c*/ 	.word	0x00004e60
        /*0860*/ 	.word	0x000000ff
        /*0864*/ 	.word	0x00000148
        /*0868*/ 	.short	0x010a
        /*086a*/ 	.byte	0x07
	.zero		1


	//   ....[117]....
        /*086c*/ 	.word	0x00005050
        /*0870*/ 	.word	0x000000ff
        /*0874*/ 	.word	0x00000120
        /*0878*/ 	.short	0x010a
        /*087a*/ 	.byte	0x07
	.zero		1


	//   ....[118]....
        /*087c*/ 	.word	0x00005240
        /*0880*/ 	.word	0x000000ff
        /*0884*/ 	.word	0x00000100
        /*0888*/ 	.short	0x010b
        /*088a*/ 	.byte	0x07
	.zero		1


	//   ....[119]....
        /*088c*/ 	.word	0x00005250
        /*0890*/ 	.word	0x000000ff
        /*0894*/ 	.word	0x00000000
        /*0898*/ 	.short	0x0101
        /*089a*/ 	.byte	0x0e
	.zero		1


	//   ....[120]....
        /*089c*/ 	.word	0x00005260
        /*08a0*/ 	.word	0x000000ff
        /*08a4*/ 	.word	0x00000128
        /*08a8*/ 	.short	0x010a
        /*08aa*/ 	.byte	0x07
	.zero		1


	//   ....[121]....
        /*08ac*/ 	.word	0x00005410
        /*08b0*/ 	.word	0x000000ff
        /*08b4*/ 	.word	0x00000108
        /*08b8*/ 	.short	0x010b
        /*08ba*/ 	.byte	0x07
	.zero		1


	//   ....[122]....
        /*08bc*/ 	.word	0x00005420
        /*08c0*/ 	.word	0x000000ff
        /*08c4*/ 	.word	0x00000000
        /*08c8*/ 	.short	0x0101
        /*08ca*/ 	.byte	0x0e
	.zero		1


	//   ....[123]....
        /*08cc*/ 	.word	0x00005430
        /*08d0*/ 	.word	0x000000ff
        /*08d4*/ 	.word	0x00000130
        /*08d8*/ 	.short	0x010a
        /*08da*/ 	.byte	0x07
	.zero		1


	//   ....[124]....
        /*08dc*/ 	.word	0x00005620
        /*08e0*/ 	.word	0x000000ff
        /*08e4*/ 	.word	0x00000110
        /*08e8*/ 	.short	0x010b
        /*08ea*/ 	.byte	0x07
	.zero		1


	//   ....[125]....
        /*08ec*/ 	.word	0x00005690
        /*08f0*/ 	.word	0x000000ff
        /*08f4*/ 	.word	0x00000000
        /*08f8*/ 	.short	0x0101
        /*08fa*/ 	.byte	0x0e
	.zero		1


	//   ....[126]....
        /*08fc*/ 	.word	0x000056a0
        /*0900*/ 	.word	0x000000ff
        /*0904*/ 	.word	0x00000138
        /*0908*/ 	.short	0x010a
        /*090a*/ 	.byte	0x07
	.zero		1


	//   ....[127]....
        /*090c*/ 	.word	0x00005940
        /*0910*/ 	.word	0x000000ff
        /*0914*/ 	.word	0x00000118
        /*0918*/ 	.short	0x010b
        /*091a*/ 	.byte	0x07
	.zero		1


	//   ....[128]....
        /*091c*/ 	.word	0x00005960
        /*0920*/ 	.word	0x000000ff
        /*0924*/ 	.word	0x00000000
        /*0928*/ 	.short	0x0101
        /*092a*/ 	.byte	0x0d
	.zero		1


	//   ....[129]....
        /*092c*/ 	.word	0x00005990
        /*0930*/ 	.word	0x000000ff
        /*0934*/ 	.word	0x00000120
        /*0938*/ 	.short	0x010a
        /*093a*/ 	.byte	0x07
	.zero		1


	//   ....[130]....
        /*093c*/ 	.word	0x000059b0
        /*0940*/ 	.word	0x000000ff
        /*0944*/ 	.word	0x00000128
        /*0948*/ 	.short	0x010a
        /*094a*/ 	.byte	0x07
	.zero		1


	//   ....[131]....
        /*094c*/ 	.word	0x000059d0
        /*0950*/ 	.word	0x000000ff
        /*0954*/ 	.word	0x00000130
        /*0958*/ 	.short	0x010a
        /*095a*/ 	.byte	0x07
	.zero		1


	//   ....[132]....
        /*095c*/ 	.word	0x00005a10
        /*0960*/ 	.word	0x00000000
        /*0964*/ 	.word	0x00000138
        /*0968*/ 	.short	0x010a
        /*096a*/ 	.byte	0xff
	.zero		1


	//   ....[133]....
        /*096c*/ 	.word	0x00005ca0
        /*0970*/ 	.word	0x00000000
        /*0974*/ 	.word	0x00000150
        /*0978*/ 	.short	0x010a
        /*097a*/ 	.byte	0xff
	.zero		1


	//   ....[134]....
        /*097c*/ 	.word	0x00005d60
        /*0980*/ 	.word	0x00000000
        /*0984*/ 	.word	0x00000000
        /*0988*/ 	.short	0x0101
        /*098a*/ 	.byte	0xff
	.zero		1


	//   ....[135]....
        /*098c*/ 	.word	0x00006870
        /*0990*/ 	.word	0x00000004
        /*0994*/ 	.word	0x00000100
        /*0998*/ 	.short	0x010a
        /*099a*/ 	.byte	0xff
	.zero		1


	//   ....[136]....
        /*099c*/ 	.word	0x000068a0
        /*09a0*/ 	.word	0x00000000
        /*09a4*/ 	.word	0x00000170
        /*09a8*/ 	.short	0x010a
        /*09aa*/ 	.byte	0xff
	.zero		1


	//   ....[137]....
        /*09ac*/ 	.word	0x00006a70
        /*09b0*/ 	.word	0x00000002
        /*09b4*/ 	.word	0x00000100
        /*09b8*/ 	.short	0x010a
        /*09ba*/ 	.byte	0xff
	.zero		1


	//   ....[138]....
        /*09bc*/ 	.word	0x00006bf0
        /*09c0*/ 	.word	0x00000000
        /*09c4*/ 	.word	0x00000000
        /*09c8*/ 	.short	0x0101
        /*09ca*/ 	.byte	0xff
	.zero		1


	//   ....[139]....
        /*09cc*/ 	.word	0x00006cd0
        /*09d0*/ 	.word	0x00000075
        /*09d4*/ 	.word	0x00000170
        /*09d8*/ 	.short	0x010a
        /*09da*/ 	.byte	0xff
	.zero		1


	//   ....[140]....
        /*09dc*/ 	.word	0x000075c0
        /*09e0*/ 	.word	0x00000075
        /*09e4*/ 	.word	0x00000000
        /*09e8*/ 	.short	0x0101
        /*09ea*/ 	.byte	0xff
	.zero		1


	//   ....[141]....
        /*09ec*/ 	.word	0x0000ab40
        /*09f0*/ 	.word	0x00000002
        /*09f4*/ 	.word	0x00000100
        /*09f8*/ 	.short	0x010a
        /*09fa*/ 	.byte	0xff
	.zero		1


	//   ....[142]....
        /*09fc*/ 	.word	0x0000ac30
        /*0a00*/ 	.word	0x00000002
        /*0a04*/ 	.word	0x000001c0
        /*0a08*/ 	.short	0x010a
        /*0a0a*/ 	.byte	0xff
	.zero		1


	//   ....[143]....
        /*0a0c*/ 	.word	0x0000ac90
        /*0a10*/ 	.word	0x00000002
        /*0a14*/ 	.word	0x00000080
        /*0a18*/ 	.short	0x010a
        /*0a1a*/ 	.byte	0xff
	.zero		1


	//   ....[144]....
        /*0a1c*/ 	.word	0x0000acf0
        /*0a20*/ 	.word	0x00000002
        /*0a24*/ 	.word	0x00000080
        /*0a28*/ 	.short	0x010a
        /*0a2a*/ 	.byte	0xff
	.zero		1


	//   ....[145]....
        /*0a2c*/ 	.word	0x0000ad40
        /*0a30*/ 	.word	0x00000002
        /*0a34*/ 	.word	0x00000150
        /*0a38*/ 	.short	0x010a
        /*0a3a*/ 	.byte	0xff
	.zero		1


	//   ....[146]....
        /*0a3c*/ 	.word	0x0000ada0
        /*0a40*/ 	.word	0x00000000
        /*0a44*/ 	.word	0x00000000
        /*0a48*/ 	.short	0x010a
        /*0a4a*/ 	.byte	0xff
	.zero		1


	//   ....[147]....
        /*0a4c*/ 	.word	0x0000ae00
        /*0a50*/ 	.word	0x00000000
        /*0a54*/ 	.word	0x00000000
        /*0a58*/ 	.short	0x010a
        /*0a5a*/ 	.byte	0xff
	.zero		1


	//   ....[148]....
        /*0a5c*/ 	.word	0x0000ae60
        /*0a60*/ 	.word	0x00000000
        /*0a64*/ 	.word	0x00000000
        /*0a68*/ 	.short	0x010a
        /*0a6a*/ 	.byte	0xff
	.zero		1


	//   ....[149]....
        /*0a6c*/ 	.word	0x0000aec0
        /*0a70*/ 	.word	0x00000000
        /*0a74*/ 	.word	0x00000000
        /*0a78*/ 	.short	0x010a
        /*0a7a*/ 	.byte	0xff
	.zero		1


	//   ....[150]....
        /*0a7c*/ 	.word	0x0000af20
        /*0a80*/ 	.word	0x00000000
        /*0a84*/ 	.word	0x00000000
        /*0a88*/ 	.short	0x010a
        /*0a8a*/ 	.byte	0xff
	.zero		1


	//   ....[151]....
        /*0a8c*/ 	.word	0x0000af80
        /*0a90*/ 	.word	0x00000000
        /*0a94*/ 	.word	0x00000000
        /*0a98*/ 	.short	0x010a
        /*0a9a*/ 	.byte	0xff
	.zero		1


	//   ....[152]....
        /*0a9c*/ 	.word	0x0000afe0
        /*0aa0*/ 	.word	0x00000000
        /*0aa4*/ 	.word	0x00000000
        /*0aa8*/ 	.short	0x010a
        /*0aaa*/ 	.byte	0xff
	.zero		1


	//   ....[153]....
        /*0aac*/ 	.word	0x0000b040
        /*0ab0*/ 	.word	0x00000000
        /*0ab4*/ 	.word	0x00000000
        /*0ab8*/ 	.short	0x010a
        /*0aba*/ 	.byte	0xff
	.zero		1


	//   ....[154]....
        /*0abc*/ 	.word	0x0000b0a0
        /*0ac0*/ 	.word	0x00000000
        /*0ac4*/ 	.word	0x00000000
        /*0ac8*/ 	.short	0x010a
        /*0aca*/ 	.byte	0xff
	.zero		1


	//   ....[155]....
        /*0acc*/ 	.word	0x0000b100
        /*0ad0*/ 	.word	0x00000000
        /*0ad4*/ 	.word	0x00000000
        /*0ad8*/ 	.short	0x010a
        /*0ada*/ 	.byte	0xff
	.zero		1


	//   ....[156]....
        /*0adc*/ 	.word	0x0000b160
        /*0ae0*/ 	.word	0x00000000
        /*0ae4*/ 	.word	0x00000000
        /*0ae8*/ 	.short	0x010a
        /*0aea*/ 	.byte	0xff
	.zero		1


	//   ....[157]....
        /*0aec*/ 	.word	0x0000b1c0
        /*0af0*/ 	.word	0x00000000
        /*0af4*/ 	.word	0x00000000
        /*0af8*/ 	.short	0x010a
        /*0afa*/ 	.byte	0xff
	.zero		1


	//   ....[158]....
        /*0afc*/ 	.word	0x0000b220
        /*0b00*/ 	.word	0x00000000
        /*0b04*/ 	.word	0x00000000
        /*0b08*/ 	.short	0x010a
        /*0b0a*/ 	.byte	0xff
	.zero		1


	//   ....[159]....
        /*0b0c*/ 	.word	0x0000b280
        /*0b10*/ 	.word	0x00000000
        /*0b14*/ 	.word	0x00000000
        /*0b18*/ 	.short	0x010a
        /*0b1a*/ 	.byte	0xff
	.zero		1


	//   ....[160]....
        /*0b1c*/ 	.word	0x0000b2e0
        /*0b20*/ 	.word	0x00000000
        /*0b24*/ 	.word	0x00000000
        /*0b28*/ 	.short	0x010a
        /*0b2a*/ 	.byte	0xff
	.zero		1


	//   ....[161]....
        /*0b2c*/ 	.word	0x0000b330
        /*0b30*/ 	.word	0x00000000
        /*0b34*/ 	.word	0x000001b0
        /*0b38*/ 	.short	0x010a
        /*0b3a*/ 	.byte	0xff
	.zero		1


	//   ....[162]....
        /*0b3c*/ 	.word	0x0000b390
        /*0b40*/ 	.word	0x00000000
        /*0b44*/ 	.word	0x00000160
        /*0b48*/ 	.short	0x010a
        /*0b4a*/ 	.byte	0xff
	.zero		1


	//   ....[163]....
        /*0b4c*/ 	.word	0x0000b3e0
        /*0b50*/ 	.word	0x00000000
        /*0b54*/ 	.word	0x00000150
        /*0b58*/ 	.short	0x010a
        /*0b5a*/ 	.byte	0xff
	.zero		1


	//   ....[164]....
        /*0b5c*/ 	.word	0x0000b440
        /*0b60*/ 	.word	0x00000000
        /*0b64*/ 	.word	0x00000160
        /*0b68*/ 	.short	0x010a
        /*0b6a*/ 	.byte	0xff
	.zero		1


	//   ....[165]....
        /*0b6c*/ 	.word	0x0000b4a0
        /*0b70*/ 	.word	0x00000004
        /*0b74*/ 	.word	0x00000008
        /*0b78*/ 	.short	0x010a
        /*0b7a*/ 	.byte	0xff
	.zero		1


	//   ....[166]....
        /*0b7c*/ 	.word	0x0000b580
        /*0b80*/ 	.word	0x00000002
        /*0b84*/ 	.word	0x00000008
        /*0b88*/ 	.short	0x010a
        /*0b8a*/ 	.byte	0xff
	.zero		1


	//   ....[167]....
        /*0b8c*/ 	.word	0x0000b5d0
        /*0b90*/ 	.word	0x00000000
        /*0b94*/ 	.word	0x00000150
        /*0b98*/ 	.short	0x010a
        /*0b9a*/ 	.byte	0xff
	.zero		1


	//   ....[168]....
        /*0b9c*/ 	.word	0x0000b630
        /*0ba0*/ 	.word	0x00000000
        /*0ba4*/ 	.word	0x00000190
        /*0ba8*/ 	.short	0x010a
        /*0baa*/ 	.byte	0xff
	.zero		1


	//   ....[169]....
        /*0bac*/ 	.word	0x0000b690
        /*0bb0*/ 	.word	0x00000000
        /*0bb4*/ 	.word	0x00000000
        /*0bb8*/ 	.short	0x010a
        /*0bba*/ 	.byte	0xff
	.zero		1


	//   ....[170]....
        /*0bbc*/ 	.word	0x0000b6f0
        /*0bc0*/ 	.word	0x00000000
        /*0bc4*/ 	.word	0x00000000
        /*0bc8*/ 	.short	0x010a
        /*0bca*/ 	.byte	0xff
	.zero		1


	//   ....[171]....
        /*0bcc*/ 	.word	0x0000b750
        /*0bd0*/ 	.word	0x00000000
        /*0bd4*/ 	.word	0x00000000
        /*0bd8*/ 	.short	0x010a
        /*0bda*/ 	.byte	0xff
	.zero		1


	//   ....[172]....
        /*0bdc*/ 	.word	0x0000b7b0
        /*0be0*/ 	.word	0x00000000
        /*0be4*/ 	.word	0x00000000
        /*0be8*/ 	.short	0x010a
        /*0bea*/ 	.byte	0xff
	.zero		1


	//   ....[173]....
        /*0bec*/ 	.word	0x0000b810
        /*0bf0*/ 	.word	0x00000000
        /*0bf4*/ 	.word	0x000001d0
        /*0bf8*/ 	.short	0x010a
        /*0bfa*/ 	.byte	0xff
	.zero		1


	//   ....[174]....
        /*0bfc*/ 	.word	0x0000b860
        /*0c00*/ 	.word	0x00000000
        /*0c04*/ 	.word	0x00000150
        /*0c08*/ 	.short	0x010a
        /*0c0a*/ 	.byte	0xff
	.zero		1


	//   ....[175]....
        /*0c0c*/ 	.word	0x0000b8c0
        /*0c10*/ 	.word	0x00000000
        /*0c14*/ 	.word	0x00000148
        /*0c18*/ 	.short	0x010a
        /*0c1a*/ 	.byte	0xff
	.zero		1


	//   ....[176]....
        /*0c1c*/ 	.word	0x0000b920
        /*0c20*/ 	.word	0x00000000
        /*0c24*/ 	.word	0x00000120
        /*0c28*/ 	.short	0x010a
        /*0c2a*/ 	.byte	0xff
	.zero		1


	//   ....[177]....
        /*0c2c*/ 	.word	0x0000b980
        /*0c30*/ 	.word	0x00000000
        /*0c34*/ 	.word	0x00000128
        /*0c38*/ 	.short	0x010a
        /*0c3a*/ 	.byte	0xff
	.zero		1


	//   ....[178]....
        /*0c3c*/ 	.word	0x0000b9e0
        /*0c40*/ 	.word	0x00000000
        /*0c44*/ 	.word	0x00000130
        /*0c48*/ 	.short	0x010a
        /*0c4a*/ 	.byte	0xff
	.zero		1


	//   ....[179]....
        /*0c4c*/ 	.word	0x0000ba40
        /*0c50*/ 	.word	0x00000000
        /*0c54*/ 	.word	0x00000138
        /*0c58*/ 	.short	0x010a
        /*0c5a*/ 	.byte	0xff
	.zero		1


	//   ....[180]....
        /*0c5c*/ 	.word	0x0000baa0
        /*0c60*/ 	.word	0x00000000
        /*0c64*/ 	.word	0x00000120
        /*0c68*/ 	.short	0x010a
        /*0c6a*/ 	.byte	0xff
	.zero		1


	//   ....[181]....
        /*0c6c*/ 	.word	0x0000bb00
        /*0c70*/ 	.word	0x00000000
        /*0c74*/ 	.word	0x00000128
        /*0c78*/ 	.short	0x010a
        /*0c7a*/ 	.byte	0xff
	.zero		1


	//   ....[182]....
        /*0c7c*/ 	.word	0x0000bb60
        /*0c80*/ 	.word	0x00000000
        /*0c84*/ 	.word	0x00000130
        /*0c88*/ 	.short	0x010a
        /*0c8a*/ 	.byte	0xff
	.zero		1


	//   ....[183]....
        /*0c8c*/ 	.word	0x0000bbb0
        /*0c90*/ 	.word	0x00000000
        /*0c94*/ 	.word	0x00000150
        /*0c98*/ 	.short	0x010a
        /*0c9a*/ 	.byte	0xff
	.zero		1


	//   ....[184]....
        /*0c9c*/ 	.word	0x0000bc00
        /*0ca0*/ 	.word	0x00000002
        /*0ca4*/ 	.word	0x00000100
        /*0ca8*/ 	.short	0x010a
        /*0caa*/ 	.byte	0xff
	.zero		1


	//   ....[185]....
        /*0cac*/ 	.word	0x0000bc50
        /*0cb0*/ 	.word	0x00000075
        /*0cb4*/ 	.word	0x00000170
        /*0cb8*/ 	.short	0x010a
        /*0cba*/ 	.byte	0xff
	.zero		1


	//----- nvinfo : EIATTR_NUM_MBARRIERS
	.align		4
.L_50:
        /*0cbc*/ 	.byte	0x03, 0x38
        /*0cbe*/ 	.short	0x003b


	//----- nvinfo : EIATTR_EXIT_INSTR_OFFSETS
	.align		4
        /*0cc0*/ 	.byte	0x04, 0x1c
        /*0cc2*/ 	.short	(.L_52 - .L_51)


	//   ....[0]....
.L_51:
        /*0cc4*/ 	.word	0x00003060


	//   ....[1]....
        /*0cc8*/ 	.word	0x00003560


	//   ....[2]....
        /*0ccc*/ 	.word	0x000035c0


	//   ....[3]....
        /*0cd0*/ 	.word	0x00004860


	//   ....[4]....
        /*0cd4*/ 	.word	0x00005a40


	//   ....[5]....
        /*0cd8*/ 	.word	0x00005a80


	//   ....[6]....
        /*0cdc*/ 	.word	0x0000ac20


	//----- nvinfo : EIATTR_MAX_THREADS
	.align		4
.L_52:
        /*0ce0*/ 	.byte	0x04, 0x05
        /*0ce2*/ 	.short	(.L_54 - .L_53)
.L_53:
        /*0ce4*/ 	.word	0x00000100
        /*0ce8*/ 	.word	0x00000001
        /*0cec*/ 	.word	0x00000001


	//----- nvinfo : EIATTR_CRS_STACK_SIZE
	.align		4
.L_54:
        /*0cf0*/ 	.byte	0x04, 0x1e
        /*0cf2*/ 	.short	(.L_56 - .L_55)
.L_55:
        /*0cf4*/ 	.word	0x00000000


	//----- nvinfo : EIATTR_CBANK_PARAM_SIZE
	.align		4
.L_56:
        /*0cf8*/ 	.byte	0x03, 0x19
        /*0cfa*/ 	.short	0x0800


	//----- nvinfo : EIATTR_PARAM_CBANK
	.align		4
        /*0cfc*/ 	.byte	0x04, 0x0a
        /*0cfe*/ 	.short	(.L_58 - .L_57)
	.align		4
.L_57:
        /*0d00*/ 	.word	index@(.nv.constant0._ZN7cutlass13device_kernelINS_4gemm6kernel13GemmUniversalIN4cute5tupleIJiiiiEEENS1_10collective13CollectiveMmaINS1_35MainloopSm100TmaUmmaWarpSpecializedILi16ELi2ELi4ENS5_IJNS4_1CILi2EEENSA_ILi1EEESC_EEEEENS5_IJNSA_ILi128EEENSA_ILi256EEENSA_ILi64EEEEEENS_12float_e4m3_tENS5_IJlSC_lEEESJ_SK_NS4_8TiledMMAINS4_8MMA_AtomIJNS4_10MMA_TraitsINS4_25SM100_MMA_F8F6F4_2x1SM_SSEJSJ_SJ_fSF_SG_NS4_17integral_constantINS4_4UMMA5MajorELSR_0EEESS_NSP_INSQ_7ScaleInELST_0EEESU_EEEEEENS4_6LayoutINS5_IJSC_SC_SC_EEENS5_IJNSA_ILi0EEESZ_SZ_EEEEENS5_IJNS4_10UnderscoreES12_S12_EEEEENS4_18SM100_TMA_2SM_LOADENS4_14ComposedLayoutINS4_7SwizzleILi2ELi4ELi3EEENS4_18smem_ptr_flag_bitsILi8EEENSX_INS5_IJNSA_ILi8EEESH_EEENS5_IJSH_SC_EEEEEEEvNS4_8identityES15_S1F_vS1G_EENS_8epilogue10collective18CollectiveEpilogueINS1I_23Sm100TmaWarpSpecializedILi4ELi2ELi32ELb0ELb0EEEJNS5_IJSH_SG_SH_EEENS5_IJNSX_ISH_SC_EENSX_INS5_IJNSA_ILi32EEESB_EEENS5_IJSC_SF_EEEEEEEESJ_SK_SJ_SK_NS1I_6fusion15FusionCallbacksIS1M_NS1U_13LinCombEltActINS1I_6thread7SigmoidESJ_fSJ_fLNS_15FloatRoundStyleE2EEES1N_S1T_JEEENS4_5SM1004TMEM4LOAD26SM100_TMEM_LOAD_32dp32b32xENS4_13SM90_TMA_LOADENS16_INS17_ILi1ELi4ELi3EEES1A_NSX_INS5_IJS1B_S1P_EEENS5_IJS1P_SC_EEEEEEENS4_39AutoVectorizingCopyWithAssumedAlignmentILi128EEENS4_14SM90_TMA_STOREES2B_S2D_S2D_EEEvvEEEEvNT_6ParamsE)
        /*0d04*/ 	.short	0x0380
        /*0d06*/ 	.short	0x0800


	//----- nvinfo : EIATTR_SW_WAR
	.align		4
.L_58:
        /*0d08*/ 	.byte	0x04, 0x36
        /*0d0a*/ 	.short	(.L_60 - .L_59)
.L_59:
        /*0d0c*/ 	.word	0x00000008
.L_60:


//--------------------- .nv.callgraph             --------------------------
	.section	.nv.callgraph,"",@"SHT_CUDA_CALLGRAPH"
	.align	4
	.sectionentsize	8
	.align		4
        /*0000*/ 	.word	0x00000000
	.align		4
        /*0004*/ 	.word	0xffffffff
	.align		4
        /*0008*/ 	.word	index@(_ZN7cutlass13device_kernelINS_4gemm6kernel13GemmUniversalIN4cute5tupleIJiiiiEEENS1_10collective13CollectiveMmaINS1_35MainloopSm100TmaUmmaWarpSpecializedILi16ELi2ELi4ENS5_IJNS4_1CILi2EEENSA_ILi1EEESC_EEEEENS5_IJNSA_ILi128EEENSA_ILi256EEENSA_ILi64EEEEEENS_12float_e4m3_tENS5_IJlSC_lEEESJ_SK_NS4_8TiledMMAINS4_8MMA_AtomIJNS4_10MMA_TraitsINS4_25SM100_MMA_F8F6F4_2x1SM_SSEJSJ_SJ_fSF_SG_NS4_17integral_constantINS4_4UMMA5MajorELSR_0EEESS_NSP_INSQ_7ScaleInELST_0EEESU_EEEEEENS4_6LayoutINS5_IJSC_SC_SC_EEENS5_IJNSA_ILi0EEESZ_SZ_EEEEENS5_IJNS4_10UnderscoreES12_S12_EEEEENS4_18SM100_TMA_2SM_LOADENS4_14ComposedLayoutINS4_7SwizzleILi2ELi4ELi3EEENS4_18smem_ptr_flag_bitsILi8EEENSX_INS5_IJNSA_ILi8EEESH_EEENS5_IJSH_SC_EEEEEEEvNS4_8identityES15_S1F_vS1G_EENS_8epilogue10collective18CollectiveEpilogueINS1I_23Sm100TmaWarpSpecializedILi4ELi2ELi32ELb0ELb0EEEJNS5_IJSH_SG_SH_EEENS5_IJNSX_ISH_SC_EENSX_INS5_IJNSA_ILi32EEESB_EEENS5_IJSC_SF_EEEEEEEESJ_SK_SJ_SK_NS1I_6fusion15FusionCallbacksIS1M_NS1U_13LinCombEltActINS1I_6thread7SigmoidESJ_fSJ_fLNS_15FloatRoundStyleE2EEES1N_S1T_JEEENS4_5SM1004TMEM4LOAD26SM100_TMEM_LOAD_32dp32b32xENS4_13SM90_TMA_LOADENS16_INS17_ILi1ELi4ELi3EEES1A_NSX_INS5_IJS1B_S1P_EEENS5_IJS1P_SC_EEEEEEENS4_39AutoVectorizingCopyWithAssumedAlignmentILi128EEENS4_14SM90_TMA_STOREES2B_S2D_S2D_EEEvvEEEEvNT_6ParamsE)
	.align		4
        /*000c*/ 	.word	index@(__assertfail)
	.align		4
        /*0010*/ 	.word	0x00000000
	.align		4
        /*0014*/ 	.word	0xfffffffe
	.align		4
        /*0018*/ 	.word	0x00000000
	.align		4
        /*001c*/ 	.word	0xfffffffd
	.align		4
        /*0020*/ 	.word	0x00000000
	.align		4
        /*0024*/ 	.word	0xfffffffc


//--------------------- .nv.constant4             --------------------------
	.section	.nv.constant4,"a",@progbits
	.align	8
	.align		8
.nv.constant4:
        /*0000*/ 	.dword	__assertfail
	.align		8
        /*0008*/ 	.dword	__unnamed_1
	.align		8
        /*0010*/ 	.dword	__unnamed_2
	.align		8
        /*0018*/ 	.dword	__unnamed_3
	.align		8
        /*0020*/ 	.dword	_ZN39_INTERNAL_6d928074_4_k_cu_6391fb5c_29174cuda3std3__45__cpo5beginE
	.align		8
        /*0028*/ 	.dword	_ZN39_INTERNAL_6d928074_4_k_cu_6391fb5c_29174cuda3std3__45__cpo3endE
	.align		8
        /*0030*/ 	.dword	_ZN39_INTERNAL_6d928074_4_k_cu_6391fb5c_29174cuda3std3__45__cpo6cbeginE
	.align		8
        /*0038*/ 	.dword	_ZN39_INTERNAL_6d928074_4_k_cu_6391fb5c_29174cuda3std3__45__cpo4cendE
	.align		8
        /*0040*/ 	.dword	_ZN39_INTERNAL_6d928074_4_k_cu_6391fb5c_29174cuda3std3__441_GLOBAL__N__6d928074_4_k_cu_6391fb5c_29176ignoreE
	.align		8
        /*0048*/ 	.dword	_ZN39_INTERNAL_6d928074_4_k_cu_6391fb5c_29174cuda3std3__419piecewise_constructE
	.align		8
        /*0050*/ 	.dword	_ZN39_INTERNAL_6d928074_4_k_cu_6391fb5c_29174cuda3std3__48in_placeE
	.align		8
        /*0058*/ 	.dword	_ZN39_INTERNAL_6d928074_4_k_cu_6391fb5c_29174cuda3std6ranges3__45__cpo4swapE
	.align		8
        /*0060*/ 	.dword	_ZN39_INTERNAL_6d928074_4_k_cu_6391fb5c_29174cuda3std6ranges3__45__cpo9iter_moveE
	.align		8
        /*0068*/ 	.dword	_ZN39_INTERNAL_6d928074_4_k_cu_6391fb5c_29174cute7productE
	.align		8
        /*0070*/ 	.dword	_ZN39_INTERNAL_6d928074_4_k_cu_6391fb5c_29174cute1_E
	.align		8
        /*0078*/ 	.dword	$str$25
	.align		8
        /*0080*/ 	.dword	$str$26
	.align		8
        /*0088*/ 	.dword	$str$27
	.align		8
        /*0090*/ 	.dword	$str$28


//--------------------- .text._ZN7cutlass13device_kernelINS_4gemm6kernel13GemmUniversalIN4cute5tupleIJiiiiEEENS1_10collective13CollectiveMmaINS1_35MainloopSm100TmaUmmaWarpSpecializedILi16ELi2ELi4ENS5_IJNS4_1CILi2EEENSA_ILi1EEESC_EEEEENS5_IJNSA_ILi128EEENSA_ILi256EEENSA_ILi64EEEEEENS_12float_e4m3_tENS5_IJlSC_lEEESJ_SK_NS4_8TiledMMAINS4_8MMA_AtomIJNS4_10MMA_TraitsINS4_25SM100_MMA_F8F6F4_2x1SM_SSEJSJ_SJ_fSF_SG_NS4_17integral_constantINS4_4UMMA5MajorELSR_0EEESS_NSP_INSQ_7ScaleInELST_0EEESU_EEEEEENS4_6LayoutINS5_IJSC_SC_SC_EEENS5_IJNSA_ILi0EEESZ_SZ_EEEEENS5_IJNS4_10UnderscoreES12_S12_EEEEENS4_18SM100_TMA_2SM_LOADENS4_14ComposedLayoutINS4_7SwizzleILi2ELi4ELi3EEENS4_18smem_ptr_flag_bitsILi8EEENSX_INS5_IJNSA_ILi8EEESH_EEENS5_IJSH_SC_EEEEEEEvNS4_8identityES15_S1F_vS1G_EENS_8epilogue10collective18CollectiveEpilogueINS1I_23Sm100TmaWarpSpecializedILi4ELi2ELi32ELb0ELb0EEEJNS5_IJSH_SG_SH_EEENS5_IJNSX_ISH_SC_EENSX_INS5_IJNSA_ILi32EEESB_EEENS5_IJSC_SF_EEEEEEEESJ_SK_SJ_SK_NS1I_6fusion15FusionCallbacksIS1M_NS1U_13LinCombEltActINS1I_6thread7SigmoidESJ_fSJ_fLNS_15FloatRoundStyleE2EEES1N_S1T_JEEENS4_5SM1004TMEM4LOAD26SM100_TMEM_LOAD_32dp32b32xENS4_13SM90_TMA_LOADENS16_INS17_ILi1ELi4ELi3EEES1A_NSX_INS5_IJS1B_S1P_EEENS5_IJS1P_SC_EEEEEEENS4_39AutoVectorizingCopyWithAssumedAlignmentILi128EEENS4_14SM90_TMA_STOREES2B_S2D_S2D_EEEvvEEEEvNT_6ParamsE --------------------------
	.section	.text._ZN7cutlass13device_kernelINS_4gemm6kernel13GemmUniversalIN4cute5tupleIJiiiiEEENS1_10collective13CollectiveMmaINS1_35MainloopSm100TmaUmmaWarpSpecializedILi16ELi2ELi4ENS5_IJNS4_1CILi2EEENSA_ILi1EEESC_EEEEENS5_IJNSA_ILi128EEENSA_ILi256EEENSA_ILi64EEEEEENS_12float_e4m3_tENS5_IJlSC_lEEESJ_SK_NS4_8TiledMMAINS4_8MMA_AtomIJNS4_10MMA_TraitsINS4_25SM100_MMA_F8F6F4_2x1SM_SSEJSJ_SJ_fSF_SG_NS4_17integral_constantINS4_4UMMA5MajorELSR_0EEESS_NSP_INSQ_7ScaleInELST_0EEESU_EEEEEENS4_6LayoutINS5_IJSC_SC_SC_EEENS5_IJNSA_ILi0EEESZ_SZ_EEEEENS5_IJNS4_10UnderscoreES12_S12_EEEEENS4_18SM100_TMA_2SM_LOADENS4_14ComposedLayoutINS4_7SwizzleILi2ELi4ELi3EEENS4_18smem_ptr_flag_bitsILi8EEENSX_INS5_IJNSA_ILi8EEESH_EEENS5_IJSH_SC_EEEEEEEvNS4_8identityES15_S1F_vS1G_EENS_8epilogue10collective18CollectiveEpilogueINS1I_23Sm100TmaWarpSpecializedILi4ELi2ELi32ELb0ELb0EEEJNS5_IJSH_SG_SH_EEENS5_IJNSX_ISH_SC_EENSX_INS5_IJNSA_ILi32EEESB_EEENS5_IJSC_SF_EEEEEEEESJ_SK_SJ_SK_NS1I_6fusion15FusionCallbacksIS1M_NS1U_13LinCombEltActINS1I_6thread7SigmoidESJ_fSJ_fLNS_15FloatRoundStyleE2EEES1N_S1T_JEEENS4_5SM1004TMEM4LOAD26SM100_TMEM_LOAD_32dp32b32xENS4_13SM90_TMA_LOADENS16_INS17_ILi1ELi4ELi3EEES1A_NSX_INS5_IJS1B_S1P_EEENS5_IJS1P_SC_EEEEEEENS4_39AutoVectorizingCopyWithAssumedAlignmentILi128EEENS4_14SM90_TMA_STOREES2B_S2D_S2D_EEEvvEEEEvNT_6ParamsE,"ax",@progbits
	.align	128
.text._ZN7cutlass13device_kernelINS_4gemm6kernel13GemmUniversalIN4cute5tupleIJiiiiEEENS1_10collective13CollectiveMmaINS1_35MainloopSm100TmaUmmaWarpSpecializedILi16ELi2ELi4ENS5_IJNS4_1CILi2EEENSA_ILi1EEESC_EEEEENS5_IJNSA_ILi128EEENSA_ILi256EEENSA_ILi64EEEEEENS_12float_e4m3_tENS5_IJlSC_lEEESJ_SK_NS4_8TiledMMAINS4_8MMA_AtomIJNS4_10MMA_TraitsINS4_25SM100_MMA_F8F6F4_2x1SM_SSEJSJ_SJ_fSF_SG_NS4_17integral_constantINS4_4UMMA5MajorELSR_0EEESS_NSP_INSQ_7ScaleInELST_0EEESU_EEEEEENS4_6LayoutINS5_IJSC_SC_SC_EEENS5_IJNSA_ILi0EEESZ_SZ_EEEEENS5_IJNS4_10UnderscoreES12_S12_EEEEENS4_18SM100_TMA_2SM_LOADENS4_14ComposedLayoutINS4_7SwizzleILi2ELi4ELi3EEENS4_18smem_ptr_flag_bitsILi8EEENSX_INS5_IJNSA_ILi8EEESH_EEENS5_IJSH_SC_EEEEEEEvNS4_8identityES15_S1F_vS1G_EENS_8epilogue10collective18CollectiveEpilogueINS1I_23Sm100TmaWarpSpecializedILi4ELi2ELi32ELb0ELb0EEEJNS5_IJSH_SG_SH_EEENS5_IJNSX_ISH_SC_EENSX_INS5_IJNSA_ILi32EEESB_EEENS5_IJSC_SF_EEEEEEEESJ_SK_SJ_SK_NS1I_6fusion15FusionCallbacksIS1M_NS1U_13LinCombEltActINS1I_6thread7SigmoidESJ_fSJ_fLNS_15FloatRoundStyleE2EEES1N_S1T_JEEENS4_5SM1004TMEM4LOAD26SM100_TMEM_LOAD_32dp32b32xENS4_13SM90_TMA_LOADENS16_INS17_ILi1ELi4ELi3EEES1A_NSX_INS5_IJS1B_S1P_EEENS5_IJS1P_SC_EEEEEEENS4_39AutoVectorizingCopyWithAssumedAlignmentILi128EEENS4_14SM90_TMA_STOREES2B_S2D_S2D_EEEvvEEEEvNT_6ParamsE:
        .type           _ZN7cutlass13device_kernelINS_4gemm6kernel13GemmUniversalIN4cute5tupleIJiiiiEEENS1_10collective13CollectiveMmaINS1_35MainloopSm100TmaUmmaWarpSpecializedILi16ELi2ELi4ENS5_IJNS4_1CILi2EEENSA_ILi1EEESC_EEEEENS5_IJNSA_ILi128EEENSA_ILi256EEENSA_ILi64EEEEEENS_12float_e4m3_tENS5_IJlSC_lEEESJ_SK_NS4_8TiledMMAINS4_8MMA_AtomIJNS4_10MMA_TraitsINS4_25SM100_MMA_F8F6F4_2x1SM_SSEJSJ_SJ_fSF_SG_NS4_17integral_constantINS4_4UMMA5MajorELSR_0EEESS_NSP_INSQ_7ScaleInELST_0EEESU_EEEEEENS4_6LayoutINS5_IJSC_SC_SC_EEENS5_IJNSA_ILi0EEESZ_SZ_EEEEENS5_IJNS4_10UnderscoreES12_S12_EEEEENS4_18SM100_TMA_2SM_LOADENS4_14ComposedLayoutINS4_7SwizzleILi2ELi4ELi3EEENS4_18smem_ptr_flag_bitsILi8EEENSX_INS5_IJNSA_ILi8EEESH_EEENS5_IJSH_SC_EEEEEEEvNS4_8identityES15_S1F_vS1G_EENS_8epilogue10collective18CollectiveEpilogueINS1I_23Sm100TmaWarpSpecializedILi4ELi2ELi32ELb0ELb0EEEJNS5_IJSH_SG_SH_EEENS5_IJNSX_ISH_SC_EENSX_INS5_IJNSA_ILi32EEESB_EEENS5_IJSC_SF_EEEEEEEESJ_SK_SJ_SK_NS1I_6fusion15FusionCallbacksIS1M_NS1U_13LinCombEltActINS1I_6thread7SigmoidESJ_fSJ_fLNS_15FloatRoundStyleE2EEES1N_S1T_JEEENS4_5SM1004TMEM4LOAD26SM100_TMEM_LOAD_32dp32b32xENS4_13SM90_TMA_LOADENS16_INS17_ILi1ELi4ELi3EEES1A_NSX_INS5_IJS1B_S1P_EEENS5_IJS1P_SC_EEEEEEENS4_39AutoVectorizingCopyWithAssumedAlignmentILi128EEENS4_14SM90_TMA_STOREES2B_S2D_S2D_EEEvvEEEEvNT_6ParamsE,@function
        .size           _ZN7cutlass13device_kernelINS_4gemm6kernel13GemmUniversalIN4cute5tupleIJiiiiEEENS1_10collective13CollectiveMmaINS1_35MainloopSm100TmaUmmaWarpSpecializedILi16ELi2ELi4ENS5_IJNS4_1CILi2EEENSA_ILi1EEESC_EEEEENS5_IJNSA_ILi128EEENSA_ILi256EEENSA_ILi64EEEEEENS_12float_e4m3_tENS5_IJlSC_lEEESJ_SK_NS4_8TiledMMAINS4_8MMA_AtomIJNS4_10MMA_TraitsINS4_25SM100_MMA_F8F6F4_2x1SM_SSEJSJ_SJ_fSF_SG_NS4_17integral_constantINS4_4UMMA5MajorELSR_0EEESS_NSP_INSQ_7ScaleInELST_0EEESU_EEEEEENS4_6LayoutINS5_IJSC_SC_SC_EEENS5_IJNSA_ILi0EEESZ_SZ_EEEEENS5_IJNS4_10UnderscoreES12_S12_EEEEENS4_18SM100_TMA_2SM_LOADENS4_14ComposedLayoutINS4_7SwizzleILi2ELi4ELi3EEENS4_18smem_ptr_flag_bitsILi8EEENSX_INS5_IJNSA_ILi8EEESH_EEENS5_IJSH_SC_EEEEEEEvNS4_8identityES15_S1F_vS1G_EENS_8epilogue10collective18CollectiveEpilogueINS1I_23Sm100TmaWarpSpecializedILi4ELi2ELi32ELb0ELb0EEEJNS5_IJSH_SG_SH_EEENS5_IJNSX_ISH_SC_EENSX_INS5_IJNSA_ILi32EEESB_EEENS5_IJSC_SF_EEEEEEEESJ_SK_SJ_SK_NS1I_6fusion15FusionCallbacksIS1M_NS1U_13LinCombEltActINS1I_6thread7SigmoidESJ_fSJ_fLNS_15FloatRoundStyleE2EEES1N_S1T_JEEENS4_5SM1004TMEM4LOAD26SM100_TMEM_LOAD_32dp32b32xENS4_13SM90_TMA_LOADENS16_INS17_ILi1ELi4ELi3EEES1A_NSX_INS5_IJS1B_S1P_EEENS5_IJS1P_SC_EEEEEEENS4_39AutoVectorizingCopyWithAssumedAlignmentILi128EEENS4_14SM90_TMA_STOREES2B_S2D_S2D_EEEvvEEEEvNT_6ParamsE,(.L_x_313 - _ZN7cutlass13device_kernelINS_4gemm6kernel13GemmUniversalIN4cute5tupleIJiiiiEEENS1_10collective13CollectiveMmaINS1_35MainloopSm100TmaUmmaWarpSpecializedILi16ELi2ELi4ENS5_IJNS4_1CILi2EEENSA_ILi1EEESC_EEEEENS5_IJNSA_ILi128EEENSA_ILi256EEENSA_ILi64EEEEEENS_12float_e4m3_tENS5_IJlSC_lEEESJ_SK_NS4_8TiledMMAINS4_8MMA_AtomIJNS4_10MMA_TraitsINS4_25SM100_MMA_F8F6F4_2x1SM_SSEJSJ_SJ_fSF_SG_NS4_17integral_constantINS4_4UMMA5MajorELSR_0EEESS_NSP_INSQ_7ScaleInELST_0EEESU_EEEEEENS4_6LayoutINS5_IJSC_SC_SC_EEENS5_IJNSA_ILi0EEESZ_SZ_EEEEENS5_IJNS4_10UnderscoreES12_S12_EEEEENS4_18SM100_TMA_2SM_LOADENS4_14ComposedLayoutINS4_7SwizzleILi2ELi4ELi3EEENS4_18smem_ptr_flag_bitsILi8EEENSX_INS5_IJNSA_ILi8EEESH_EEENS5_IJSH_SC_EEEEEEEvNS4_8identityES15_S1F_vS1G_EENS_8epilogue10collective18CollectiveEpilogueINS1I_23Sm100TmaWarpSpecializedILi4ELi2ELi32ELb0ELb0EEEJNS5_IJSH_SG_SH_EEENS5_IJNSX_ISH_SC_EENSX_INS5_IJNSA_ILi32EEESB_EEENS5_IJSC_SF_EEEEEEEESJ_SK_SJ_SK_NS1I_6fusion15FusionCallbacksIS1M_NS1U_13LinCombEltActINS1I_6thread7SigmoidESJ_fSJ_fLNS_15FloatRoundStyleE2EEES1N_S1T_JEEENS4_5SM1004TMEM4LOAD26SM100_TMEM_LOAD_32dp32b32xENS4_13SM90_TMA_LOADENS16_INS17_ILi1ELi4ELi3EEES1A_NSX_INS5_IJS1B_S1P_EEENS5_IJS1P_SC_EEEEEEENS4_39AutoVectorizingCopyWithAssumedAlignmentILi128EEENS4_14SM90_TMA_STOREES2B_S2D_S2D_EEEvvEEEEvNT_6ParamsE)
        .other          _ZN7cutlass13device_kernelINS_4gemm6kernel13GemmUniversalIN4cute5tupleIJiiiiEEENS1_10collective13CollectiveMmaINS1_35MainloopSm100TmaUmmaWarpSpecializedILi16ELi2ELi4ENS5_IJNS4_1CILi2EEENSA_ILi1EEESC_EEEEENS5_IJNSA_ILi128EEENSA_ILi256EEENSA_ILi64EEEEEENS_12float_e4m3_tENS5_IJlSC_lEEESJ_SK_NS4_8TiledMMAINS4_8MMA_AtomIJNS4_10MMA_TraitsINS4_25SM100_MMA_F8F6F4_2x1SM_SSEJSJ_SJ_fSF_SG_NS4_17integral_constantINS4_4UMMA5MajorELSR_0EEESS_NSP_INSQ_7ScaleInELST_0EEESU_EEEEEENS4_6LayoutINS5_IJSC_SC_SC_EEENS5_IJNSA_ILi0EEESZ_SZ_EEEEENS5_IJNS4_10UnderscoreES12_S12_EEEEENS4_18SM100_TMA_2SM_LOADENS4_14ComposedLayoutINS4_7SwizzleILi2ELi4ELi3EEENS4_18smem_ptr_flag_bitsILi8EEENSX_INS5_IJNSA_ILi8EEESH_EEENS5_IJSH_SC_EEEEEEEvNS4_8identityES15_S1F_vS1G_EENS_8epilogue10collective18CollectiveEpilogueINS1I_23Sm100TmaWarpSpecializedILi4ELi2ELi32ELb0ELb0EEEJNS5_IJSH_SG_SH_EEENS5_IJNSX_ISH_SC_EENSX_INS5_IJNSA_ILi32EEESB_EEENS5_IJSC_SF_EEEEEEEESJ_SK_SJ_SK_NS1I_6fusion15FusionCallbacksIS1M_NS1U_13LinCombEltActINS1I_6thread7SigmoidESJ_fSJ_fLNS_15FloatRoundStyleE2EEES1N_S1T_JEEENS4_5SM1004TMEM4LOAD26SM100_TMEM_LOAD_32dp32b32xENS4_13SM90_TMA_LOADENS16_INS17_ILi1ELi4ELi3EEES1A_NSX_INS5_IJS1B_S1P_EEENS5_IJS1P_SC_EEEEEEENS4_39AutoVectorizingCopyWithAssumedAlignmentILi128EEENS4_14SM90_TMA_STOREES2B_S2D_S2D_EEEvvEEEEvNT_6ParamsE,@"STO_CUDA_ENTRY STV_DEFAULT"
_ZN7cutlass13device_kernelINS_4gemm6kernel13GemmUniversalIN4cute5tupleIJiiiiEEENS1_10collective13CollectiveMmaINS1_35MainloopSm100TmaUmmaWarpSpecializedILi16ELi2ELi4ENS5_IJNS4_1CILi2EEENSA_ILi1EEESC_EEEEENS5_IJNSA_ILi128EEENSA_ILi256EEENSA_ILi64EEEEEENS_12float_e4m3_tENS5_IJlSC_lEEESJ_SK_NS4_8TiledMMAINS4_8MMA_AtomIJNS4_10MMA_TraitsINS4_25SM100_MMA_F8F6F4_2x1SM_SSEJSJ_SJ_fSF_SG_NS4_17integral_constantINS4_4UMMA5MajorELSR_0EEESS_NSP_INSQ_7ScaleInELST_0EEESU_EEEEEENS4_6LayoutINS5_IJSC_SC_SC_EEENS5_IJNSA_ILi0EEESZ_SZ_EEEEENS5_IJNS4_10UnderscoreES12_S12_EEEEENS4_18SM100_TMA_2SM_LOADENS4_14ComposedLayoutINS4_7SwizzleILi2ELi4ELi3EEENS4_18smem_ptr_flag_bitsILi8EEENSX_INS5_IJNSA_ILi8EEESH_EEENS5_IJSH_SC_EEEEEEEvNS4_8identityES15_S1F_vS1G_EENS_8epilogue10collective18CollectiveEpilogueINS1I_23Sm100TmaWarpSpecializedILi4ELi2ELi32ELb0ELb0EEEJNS5_IJSH_SG_SH_EEENS5_IJNSX_ISH_SC_EENSX_INS5_IJNSA_ILi32EEESB_EEENS5_IJSC_SF_EEEEEEEESJ_SK_SJ_SK_NS1I_6fusion15FusionCallbacksIS1M_NS1U_13LinCombEltActINS1I_6thread7SigmoidESJ_fSJ_fLNS_15FloatRoundStyleE2EEES1N_S1T_JEEENS4_5SM1004TMEM4LOAD26SM100_TMEM_LOAD_32dp32b32xENS4_13SM90_TMA_LOADENS16_INS17_ILi1ELi4ELi3EEES1A_NSX_INS5_IJS1B_S1P_EEENS5_IJS1P_SC_EEEEEEENS4_39AutoVectorizingCopyWithAssumedAlignmentILi128EEENS4_14SM90_TMA_STOREES2B_S2D_S2D_EEEvvEEEEvNT_6ParamsE:
[----:B------:R-:W1:Y:S01]  /*0000*/  LDC R1, c[0x0][0x37c] ;  /* 0x0000df00ff017b82 */ /* 0x000e620000000800 */
[----:B------:R-:W2:Y:S01]  /*0010*/  S2R R112, SR_TID.X ;  /* 0x0000000000707919 */ /* 0x000ea20000002100 */
[----:B------:R-:W3:Y:S06]  /*0020*/  LDCU.64 UR8, c[0x0][0x890] ;  /* 0x00011200ff0877ac */ /* 0x000eec0008000a00 */
[----:B------:R-:W4:Y:S01]  /*0030*/  S2UR UR37, SR_CgaCtaId ;  /* 0x00000000002579c3 */ /* 0x000f220000008800 */
[----:B------:R-:W-:Y:S02]  /*0040*/  PRMT R93, RZ, 0x7610, R93 ;  /* 0x00007610ff5d7816 */ /* 0x000fe4000000005d */
[----:B------:R-:W-:Y:S01]  /*0050*/  ELECT P0, URZ, PT ;  /* 0x0000000000ff782f */ /* 0x000fe20003800000 */
[----:B------:R-:W1:Y:S01]  /*0060*/  LDCU.64 UR38, c[0x0][0x358] ;  /* 0x00006b00ff2677ac */ /* 0x000e620008000a00 */
[----:B---3--:R-:W-:-:S04]  /*0070*/  UISETP.NE.U32.AND UP2, UPT, UR8, URZ, UPT ;  /* 0x000000ff0800728c */ /* 0x008fc8000bf45070 */
[----:B------:R-:W-:Y:S02]  /*0080*/  UISETP.NE.AND.EX UP2, UPT, UR9, URZ, UPT, UP2 ;  /* 0x000000ff0900728c */ /* 0x000fe4000bf45320 */
[----:B----4-:R-:W-:Y:S02]  /*0090*/  ULOP3.LUT UR5, UR37, 0x1, URZ, 0xc0, !UPT ;  /* 0x0000000125057892 */ /* 0x010fe4000f8ec0ff */
[----:B------:R-:W-:Y:S01]  /*00a0*/  ULOP3.LUT UR4, UR37, 0x1, URZ, 0x3c, !UPT ;  /* 0x0000000125047892 */ /* 0x000fe2000f8e3cff */
[----:B--2---:R-:W-:-:S05]  /*00b0*/  SHF.R.U32.HI R113, RZ, 0x5, R112 ;  /* 0x00000005ff717819 */ /* 0x004fca0000011670 */
[----:B------:R-:W2:Y:S02]  /*00c0*/  SHFL.IDX PT, R0, R113, RZ, 0x1f ;  /* 0x00001fff71007589 */ /* 0x000ea400000e0000 */
[----:B--2---:R-:W-:Y:S01]  /*00d0*/  R2UR UR10, R0 ;  /* 0x00000000000a72ca */ /* 0x004fe200000e0000 */
[----:B-1----:R-:W-:Y:S05]  /*00e0*/  BRA.U UP2, `(.L_x_0) ;  /* 0x00000001022c7547 */ /* 0x002fea000b800000 */
[----:B------:R-:W1:Y:S02]  /*00f0*/  LDCU.64 UR6, c[0x0][0x888] ;  /* 0x00011100ff0677ac */ /* 0x000e640008000a00 */
[----:B-1----:R-:W-:-:S04]  /*0100*/  UISETP.NE.U32.AND UP0, UPT, UR6, URZ, UPT ;  /* 0x000000ff0600728c */ /* 0x002fc8000bf05070 */
[----:B------:R-:W-:-:S09]  /*0110*/  UISETP.NE.AND.EX UP0, UPT, UR7, URZ, UPT, UP0 ;  /* 0x000000ff0700728c */ /* 0x000fd2000bf05300 */
[----:B------:R-:W-:Y:S05]  /*0120*/  BRA.U !UP0, `(.L_x_1) ;  /* 0x0000000108107547 */ /* 0x000fea000b800000 */
[----:B------:R-:W1:Y:S02]  /*0130*/  LDC.64 R2, c[0x0][0x888] ;  /* 0x00022200ff027b82 */ /* 0x000e640000000a00 */
[----:B-1----:R1:W5:Y:S01]  /*0140*/  LDG.E R63, desc[UR38][R2.64] ;  /* 0x00000026023f7981 */ /* 0x002362000c1e1900 */
[----:B------:R-:W-:Y:S01]  /*0150*/  HFMA2 R93, -RZ, RZ, 0, 5.9604644775390625e-08 ;  /* 0x00000001ff5d7431 */ /* 0x000fe200000001ff */
[----:B------:R-:W-:Y:S05]  /*0160*/  BRA `(.L_x_0) ;  /* 0x00000000000c7947 */ /* 0x000fea0003800000 */
.L_x_1:
[----:B------:R-:W1:Y:S01]  /*0170*/  LDCU UR6, c[0x0][0x880] ;  /* 0x00011000ff0677ac */ /* 0x000e620008000800 */
[----:B------:R-:W-:Y:S01]  /*0180*/  HFMA2 R93, -RZ, RZ, 0, 5.9604644775390625e-08 ;  /* 0x00000001ff5d7431 */ /* 0x000fe200000001ff */
[----:B-1----:R-:W-:-:S07]  /*0190*/  MOV R63, UR6 ;  /* 0x00000006003f7c02 */ /* 0x002fce0008000f00 */
.L_x_0:
[----:B------:R-:W2:Y:S02]  /*01a0*/  LDCU.64 UR6, c[0x0][0x8b0] ;  /* 0x00011600ff0677ac */ /* 0x000ea40008000a00 */
[----:B--2---:R-:W-:-:S04]  /*01b0*/  UISETP.NE.U32.AND UP0, UPT, UR6, URZ, UPT ;  /* 0x000000ff0600728c */ /* 0x004fc8000bf05070 */
[----:B------:R-:W-:-:S09]  /*01c0*/  UISETP.NE.AND.EX UP0, UPT, UR7, URZ, UPT, UP0 ;  /* 0x000000ff0700728c */ /* 0x000fd2000bf05300 */
[----:B------:R-:W-:Y:S05]  /*01d0*/  BRA.U UP0, `(.L_x_2) ;  /* 0x0000000100247547 */ /* 0x000fea000b800000 */
[----:B------:R-:W2:Y:S02]  /*01e0*/  LDCU.64 UR6, c[0x0][0x8a8] ;  /* 0x00011500ff0677ac */ /* 0x000ea40008000a00 */
[----:B--2---:R-:W-:-:S04]  /*01f0*/  UISETP.NE.U32.AND UP0, UPT, UR6, URZ, UPT ;  /* 0x000000ff0600728c */ /* 0x004fc8000bf05070 */
[----:B------:R-:W-:-:S09]  /*0200*/  UISETP.NE.AND.EX UP0, UPT, UR7, URZ, UPT, UP0 ;  /* 0x000000ff0700728c */ /* 0x000fd2000bf05300 */
[----:B------:R-:W-:Y:S05]  /*0210*/  BRA.U !UP0, `(.L_x_3) ;  /* 0x00000001080c7547 */ /* 0x000fea000b800000 */
[----:B------:R-:W2:Y:S02]  /*0220*/  LDC.64 R42, c[0x0][0x8a8] ;  /* 0x00022a00ff2a7b82 */ /* 0x000ea40000000a00 */
[----:B--2---:R2:W5:Y:S01]  /*0230*/  LDG.E R42, desc[UR38][R42.64] ;  /* 0x000000262a2a7981 */ /* 0x004562000c1e1900 */
[----:B------:R-:W-:Y:S05]  /*0240*/  BRA `(.L_x_2) ;  /* 0x0000000000087947 */ /* 0x000fea0003800000 */
.L_x_3:
[----:B------:R-:W2:Y:S02]  /*0250*/  LDCU UR6, c[0x0][0x8a0] ;  /* 0x00011400ff0677ac */ /* 0x000ea40008000800 */
[----:B--2---:R-:W-:Y:S02]  /*0260*/  MOV R42, UR6 ;  /* 0x00000006002a7c02 */ /* 0x004fe40008000f00 */
.L_x_2:
[----:B------:R-:W-:Y:S01]  /*0270*/  IMAD.U32 R0, RZ, RZ, UR10 ;  /* 0x0000000aff007e24 */ /* 0x000fe2000f8e00ff */
[----:B------:R-:W-:Y:S04]  /*0280*/  BSSY.RECONVERGENT B0, `(.L_x_4) ;  /* 0x000000c000007945 */ /* 0x000fe80003800200 */
[C---:B------:R-:W-:Y:S02]  /*0290*/  ISETP.NE.OR P2, PT, R0.reuse, 0x1, !P0 ;  /* 0x000000010000780c */ /* 0x040fe40004745670 */
[----:B------:R-:W-:-:S11]  /*02a0*/  ISETP.NE.OR P1, PT, R0, 0x3, !P0 ;  /* 0x000000030000780c */ /* 0x000fd60004725670 */
[----:B------:R-:W-:Y:S05]  /*02b0*/  @P2 BRA `(.L_x_5) ;  /* 0x0000000000202947 */ /* 0x000fea0003800000 */
[----:B------:R-:W3:Y:S02]  /*02c0*/  LDCU.64 UR6, c[0x0][0x348] ;  /* 0x00006900ff0677ac */ /* 0x000ee40008000a00 */
[----:B---3--:R-:W-:Y:S02]  /*02d0*/  UIADD3 UR12, UP1, UPT, UR6, 0x80, URZ ;  /* 0x00000080060c7890 */ /* 0x008fe4000ff3e0ff */
[----:B------:R-:W-:Y:S02]  /*02e0*/  UIADD3 UR6, UP0, UPT, UR6, 0x180, URZ ;  /* 0x0000018006067890 */ /* 0x000fe4000ff1e0ff */
[----:B------:R-:W-:Y:S02]  /*02f0*/  UIADD3.X UR13, UPT, UPT, URZ, UR7, URZ, UP1, !UPT ;  /* 0x00000007ff0d7290 */ /* 0x000fe40008ffe4ff */
[----:B------:R-:W-:-:S07]  /*0300*/  UIADD3.X UR7, UPT, UPT, URZ, UR7, URZ, UP0, !UPT ;  /* 0x00000007ff077290 */ /* 0x000fce00087fe4ff */
[----:B------:R3:W-:Y:S02]  /*0310*/  UTMACCTL.PF [UR12] ;  /* 0x000000000c0079b9 */ /* 0x0007e40008040000 */
[----:B------:R3:W-:Y:S02]  /*0320*/  UTMACCTL.PF [UR6] ;  /* 0x00000000060079b9 */ /* 0x0007e40008040000 */
[----:B---3--:R-:W-:Y:S01]  /*0330*/  NOP ;  /* 0x0000000000007918 */ /* 0x008fe20000000000 */
.L_x_5:
[----:B------:R-:W-:Y:S05]  /*0340*/  BSYNC.RECONVERGENT B0 ;  /* 0x0000000000007941 */ /* 0x000fea0003800200 */
.L_x_4:
[----:B------:R-:W-:Y:S04]  /*0350*/  BSSY.RECONVERGENT B0, `(.L_x_6) ;  /* 0x000000a000007945 */ /* 0x000fe80003800200 */
        /* <DEDUP_REMOVED lines=9> */
.L_x_7:
[----:B------:R-:W-:Y:S05]  /*03f0*/  BSYNC.RECONVERGENT B0 ;  /* 0x0000000000007941 */ /* 0x000fea0003800200 */
.L_x_6:
[----:B------:R-:W3:Y:S01]  /*0400*/  LDCU.64 UR6, c[0x0][0x888] ;  /* 0x00011100ff0677ac */ /* 0x000ee20008000a00 */
[----:B------:R-:W-:Y:S02]  /*0410*/  UISETP.EQ.U32.AND UP1, UPT, UR8, URZ, UPT ;  /* 0x000000ff0800728c */ /* 0x000fe4000bf22070 */
[----:B------:R-:W-:Y:S02]  /*0420*/  UPLOP3.LUT UP5, UPT, UPT, UPT, UPT, 0x40, 0x4 ;  /* 0x000000000004789c */ /* 0x000fe40003fae870 */
[----:B---3--:R-:W-:-:S04]  /*0430*/  UISETP.NE.U32.AND UP0, UPT, UR6, URZ, UPT ;  /* 0x000000ff0600728c */ /* 0x008fc8000bf05070 */
[----:B------:R-:W-:-:S04]  /*0440*/  UISETP.NE.AND.EX UP0, UPT, UR7, URZ, UPT, UP0 ;  /* 0x000000ff0700728c */ /* 0x000fc8000bf05300 */
[----:B------:R-:W-:-:S04]  /*0450*/  UISETP.EQ.OR.EX UP3, UPT, UR9, URZ, !UP0, UP1 ;  /* 0x000000ff0900728c */ /* 0x000fc8000c762710 */
[----:B------:R-:W-:-:S05]  /*0460*/  UP2UR UR44, UPR, URZ, 0x8 ;  /* 0x00000008ff2c7883 */ /* 0x000fca0008000000 */
[----:B------:R-:W-:Y:S07]  /*0470*/  BRA.U !UP3, `(.L_x_8) ;  /* 0x000000010b147547 */ /* 0x000fee000b800000 */
[----:B------:R-:W-:Y:S01]  /*0480*/  PLOP3.LUT P2, PT, PT, PT, UP2, 0x80, 0x8 ;  /* 0x000000000008781c */ /* 0x000fe20003f4f028 */
[----:B------:R-:W-:-:S12]  /*0490*/  UPLOP3.LUT UP5, UPT, UPT, UPT, UP0, 0x40, 0x4 ;  /* 0x000000000004789c */ /* 0x000fd80003fae800 */
[----:B-----5:R-:W-:-:S13]  /*04a0*/  @!P2 FSETP.EQ.AND P1, PT, R63, RZ, PT ;  /* 0x000000ff3f00a20b */ /* 0x020fda0003f22000 */
[----:B------:R-:W-:Y:S01]  /*04b0*/  @!P2 VOTEU.ANY UP1, P1 ;  /* 0x0000000000ffa886 */ /* 0x000fe20000820100 */
[----:B------:R-:W-:-:S11]  /*04c0*/  @!UP2 UPLOP3.LUT UP5, UPT, UPT, UPT, UP1, 0x80, 0x8 ;  /* 0x000000000008a89c */ /* 0x000fd60003faf010 */
.L_x_8:
[----:B------:R-:W3:Y:S01]  /*04d0*/  SHFL.IDX PT, R0, R113, RZ, 0x1f ;  /* 0x00001fff71007589 */ /* 0x000ee200000e0000 */
[----:B------:R-:W-:-:S04]  /*04e0*/  UISETP.NE.AND UP1, UPT, UR10, 0x2, UPT ;  /* 0x000000020a00788c */ /* 0x000fc8000bf25270 */
[----:B------:R-:W-:Y:S02]  /*04f0*/  UISETP.EQ.AND UP2, UPT, UR5, URZ, !UP1 ;  /* 0x000000ff0500728c */ /* 0x000fe4000cf42270 */
[----:B------:R-:W-:-:S04]  /*0500*/  USEL UR6, URZ, 0x1, UP1 ;  /* 0x00000001ff067887 */ /* 0x000fc80008800000 */
[----:B------:R-:W-:Y:S02]  /*0510*/  PLOP3.LUT P5, PT, P0, PT, UP2, 0x80, 0x8 ;  /* 0x000000000008781c */ /* 0x000fe400007af028 */
[----:B---3--:R-:W-:-:S13]  /*0520*/  ISETP.NE.AND P1, PT, R0, RZ, PT ;  /* 0x000000ff0000720c */ /* 0x008fda0003f25270 */
[----:B------:R-:W-:Y:S05]  /*0530*/  @P1 BRA `(.L_x_9) ;  /* 0x0000000000b01947 */ /* 0x000fea0003800000 */
[----:B------:R-:W-:Y:S01]  /*0540*/  ELECT P1, URZ, PT ;  /* 0x0000000000ff782f */ /* 0x000fe20003820000 */
[----:B------:R-:W-:-:S12]  /*0550*/  BSSY.RECONVERGENT B0, `(.L_x_9) ;  /* 0x000002a000007945 */ /* 0x000fd80003800200 */
[----:B------:R-:W-:Y:S05]  /*0560*/  @!P1 BRA `(.L_x_10) ;  /* 0x0000000000a09947 */ /* 0x000fea0003800000 */
[----:B------:R-:W-:Y:S01]  /*0570*/  UMOV UR8, 0x400 ;  /* 0x0000040000087882 */ /* 0x000fe20000000000 */
[----:B------:R-:W-:Y:S01]  /*0580*/  UMOV UR7, 0x1 ;  /* 0x0000000100077882 */ /* 0x000fe20000000000 */
[----:B------:R-:W-:Y:S02]  /*0590*/  ULEA UR8, UR37, UR8, 0x18 ;  /* 0x0000000825087291 */ /* 0x000fe4000f8ec0ff */
[----:B------:R-:W-:-:S04]  /*05a0*/  UIADD3 UR12, UPT, UPT, -UR7, 0x100000, URZ ;  /* 0x00100000070c7890 */ /* 0x000fc8000fffe1ff */
[----:B------:R-:W-:Y:S02]  /*05b0*/  USHF.L.U32 UR13, UR12, 0xb, URZ ;  /* 0x0000000b0c0d7899 */ /* 0x000fe400080006ff */
[----:B------:R-:W-:Y:S01]  /*05c0*/  USHF.L.U32 UR12, UR12, 0x1, URZ ;  /* 0x000000010c0c7899 */ /* 0x000fe200080006ff */
[----:B------:R-:W3:Y:S11]  /*05d0*/  FENCE.VIEW.ASYNC.S ;  /* 0x00000000000073c6 */ /* 0x000ef60000000000 */
[----:B---3--:R3:W4:Y:S01]  /*05e0*/  SYNCS.EXCH.64 URZ, [UR8], UR12 ;  /* 0x0000000c08ff75b2 */ /* 0x0087220008000100 */
[----:B------:R3:W1:Y:S01]  /*05f0*/  SYNCS.EXCH.64 URZ, [UR8+0x80], UR12 ;  /* 0x0000800c08ff75b2 */ /* 0x0006620008000100 */
        /* <DEDUP_REMOVED lines=29> */
[----:B------:R3:W1:Y:S02]  /*07d0*/  SYNCS.EXCH.64 URZ, [UR8+0xf8], UR12 ;  /* 0x0000f80c08ff75b2 */ /* 0x0006640008000100 */
[----:B---34-:R-:W-:Y:S01]  /*07e0*/  NOP ;  /* 0x0000000000007918 */ /* 0x018fe20000000000 */
.L_x_10:
[----:B------:R-:W-:Y:S05]  /*07f0*/  BSYNC.RECONVERGENT B0 ;  /* 0x0000000000007941 */ /* 0x000fea0003800200 */
.L_x_9:
[----:B------:R-:W3:Y:S01]  /*0800*/  SHFL.IDX PT, R0, R113, RZ, 0x1f ;  /* 0x00001fff71007589 */ /* 0x000ee200000e0000 */
[----:B------:R-:W-:Y:S01]  /*0810*/  NOP ;  /* 0x0000000000007918 */ /* 0x000fe20000000000 */
[----:B---3--:R-:W-:-:S13]  /*0820*/  ISETP.NE.AND P1, PT, R0, 0x1, PT ;  /* 0x000000010000780c */ /* 0x008fda0003f25270 */
[----:B------:R-:W-:Y:S05]  /*0830*/  @P1 BRA `(.L_x_11) ;  /* 0x0000000000541947 */ /* 0x000fea0003800000 */
[----:B------:R-:W-:Y:S01]  /*0840*/  UMOV UR9, 0x400 ;  /* 0x0000040000097882 */ /* 0x000fe20000000000 */
[----:B------:R-:W-:Y:S01]  /*0850*/  UMOV UR8, 0x20 ;  /* 0x0000002000087882 */ /* 0x000fe20000000000 */
[----:B------:R-:W-:Y:S01]  /*0860*/  UMOV UR7, 0x80 ;  /* 0x0000008000077882 */ /* 0x000fe20000000000 */
[----:B------:R-:W-:Y:S02]  /*0870*/  ULEA UR9, UR37, UR9, 0x18 ;  /* 0x0000000925097291 */ /* 0x000fe4000f8ec0ff */
[----:B------:R-:W-:-:S04]  /*0880*/  UIADD3 UR12, UPT, UPT, -UR8, 0x100000, URZ ;  /* 0x00100000080c7890 */ /* 0x000fc8000fffe1ff */
[----:B------:R-:W-:Y:S02]  /*0890*/  USHF.L.U32 UR13, UR12, 0xb, URZ ;  /* 0x0000000b0c0d7899 */ /* 0x000fe400080006ff */
[----:B------:R-:W-:Y:S02]  /*08a0*/  USHF.L.U32 UR12, UR12, 0x1, URZ ;  /* 0x000000010c0c7899 */ /* 0x000fe400080006ff */
[----:B------:R-:W-:-:S04]  /*08b0*/  UIADD3 UR14, UPT, UPT, -UR7, 0x100000, URZ ;  /* 0x00100000070e7890 */ /* 0x000fc8000fffe1ff */
[----:B------:R-:W-:Y:S02]  /*08c0*/  USHF.L.U32 UR15, UR14, 0xb, URZ ;  /* 0x0000000b0e0f7899 */ /* 0x000fe400080006ff */
[----:B------:R-:W-:Y:S01]  /*08d0*/  USHF.L.U32 UR14, UR14, 0x1, URZ ;  /* 0x000000010e0e7899 */ /* 0x000fe200080006ff */
[----:B------:R-:W-:Y:S01]  /*08e0*/  ELECT P1, URZ, PT ;  /* 0x0000000000ff782f */ /* 0x000fe20003820000 */
[----:B------:R-:W3:Y:S02]  /*08f0*/  FENCE.VIEW.ASYNC.S ;  /* 0x00000000000073c6 */ /* 0x000ee40000000000 */
[----:B---3--:R3:W4:Y:S08]  /*0900*/  SYNCS.EXCH.64 URZ, [UR9+0x100], UR12 ;  /* 0x0001000c09ff75b2 */ /* 0x0087300008000100 */
[----:B------:R3:W1:Y:S01]  /*0910*/  SYNCS.EXCH.64 URZ, [UR9+0x120], UR14 ;  /* 0x0001200e09ff75b2 */ /* 0x0006620008000100 */
[----:B------:R3:W1:Y:S01]  /*0920*/  SYNCS.EXCH.64 URZ, [UR9+0x108], UR12 ;  /* 0x0001080c09ff75b2 */ /* 0x0006620008000100 */
[----:B------:R3:W1:Y:S01]  /*0930*/  SYNCS.EXCH.64 URZ, [UR9+0x128], UR14 ;  /* 0x0001280e09ff75b2 */ /* 0x0006620008000100 */
[----:B------:R3:W1:Y:S01]  /*0940*/  SYNCS.EXCH.64 URZ, [UR9+0x110], UR12 ;  /* 0x0001100c09ff75b2 */ /* 0x0006620008000100 */
[----:B------:R3:W1:Y:S01]  /*0950*/  SYNCS.EXCH.64 URZ, [UR9+0x130], UR14 ;  /* 0x0001300e09ff75b2 */ /* 0x0006620008000100 */
[----:B------:R3:W1:Y:S01]  /*0960*/  SYNCS.EXCH.64 URZ, [UR9+0x118], UR12 ;  /* 0x0001180c09ff75b2 */ /* 0x0006620008000100 */
[----:B------:R3:W1:Y:S01]  /*0970*/  SYNCS.EXCH.64 URZ, [UR9+0x138], UR14 ;  /* 0x0001380e09ff75b2 */ /* 0x0006620008000100 */
[----:B------:R-:W-:Y:S01]  /*0980*/  NOP ;  /* 0x0000000000007918 */ /* 0x000fe20000000000 */
.L_x_11:
[----:B------:R-:W2:Y:S01]  /*0990*/  SHFL.IDX PT, R0, R113, RZ, 0x1f ;  /* 0x00001fff71007589 */ /* 0x000ea200000e0000 */
[----:B------:R-:W-:Y:S01]  /*09a0*/  NOP ;  /* 0x0000000000007918 */ /* 0x000fe20000000000 */
[----:B--2---:R-:W-:-:S13]  /*09b0*/  ISETP.NE.AND P1, PT, R0, 0x3, PT ;  /* 0x000000030000780c */ /* 0x004fda0003f25270 */
[----:B------:R-:W-:Y:S05]  /*09c0*/  @P1 BRA `(.L_x_12) ;  /* 0x00000000002c1947 */ /* 0x000fea0003800000 */
[----:B------:R-:W-:Y:S01]  /*09d0*/  UMOV UR8, 0x400 ;  /* 0x0000040000087882 */ /* 0x000fe20000000000 */
[----:B------:R-:W-:Y:S01]  /*09e0*/  UMOV UR7, 0x20 ;  /* 0x0000002000077882 */ /* 0x000fe20000000000 */
[----:B------:R-:W-:Y:S02]  /*09f0*/  ULEA UR8, UR37, UR8, 0x18 ;  /* 0x0000000825087291 */ /* 0x000fe4000f8ec0ff */
[----:B---3--:R-:W-:-:S04]  /*0a00*/  UIADD3 UR12, UPT, UPT, -UR7, 0x100000, URZ ;  /* 0x00100000070c7890 */ /* 0x008fc8000fffe1ff */
[----:B------:R-:W-:Y:S02]  /*0a10*/  USHF.L.U32 UR13, UR12, 0xb, URZ ;  /* 0x0000000b0c0d7899 */ /* 0x000fe400080006ff */
[----:B------:R-:W-:Y:S01]  /*0a20*/  USHF.L.U32 UR12, UR12, 0x1, URZ ;  /* 0x000000010c0c7899 */ /* 0x000fe200080006ff */
[----:B------:R-:W-:Y:S01]  /*0a30*/  ELECT P1, URZ, PT ;  /* 0x0000000000ff782f */ /* 0x000fe20003820000 */
[----:B------:R-:W2:Y:S10]  /*0a40*/  FENCE.VIEW.ASYNC.S ;  /* 0x00000000000073c6 */ /* 0x000eb40000000000 */
[----:B--2---:R2:W3:Y:S01]  /*0a50*/  SYNCS.EXCH.64 URZ, [UR8+0x140], UR12 ;  /* 0x0001400c08ff75b2 */ /* 0x0044e20008000100 */
[----:B------:R2:W1:Y:S01]  /*0a60*/  SYNCS.EXCH.64 URZ, [UR8+0x148], UR12 ;  /* 0x0001480c08ff75b2 */ /* 0x0004620008000100 */
[----:B------:R-:W-:Y:S01]  /*0a70*/  NOP ;  /* 0x0000000000007918 */ /* 0x000fe20000000000 */
.L_x_12:
[----:B------:R-:W4:Y:S01]  /*0a80*/  SHFL.IDX PT, R0, R113, RZ, 0x1f ;  /* 0x00001fff71007589 */ /* 0x000f2200000e0000 */
[----:B------:R-:W-:Y:S01]  /*0a90*/  NOP ;  /* 0x0000000000007918 */ /* 0x000fe20000000000 */
[----:B----4-:R-:W-:-:S13]  /*0aa0*/  ISETP.NE.AND P1, PT, R0, 0x4, PT ;  /* 0x000000040000780c */ /* 0x010fda0003f25270 */
[----:B------:R-:W-:Y:S05]  /*0ab0*/  @P1 BRA `(.L_x_13) ;  /* 0x0000000000481947 */ /* 0x000fea0003800000 */
[----:B---3--:R-:W-:Y:S01]  /*0ac0*/  UMOV UR9, 0x1a0 ;  /* 0x000001a000097882 */ /* 0x008fe20000000000 */
[----:B--2---:R-:W-:Y:S01]  /*0ad0*/  UMOV UR8, 0x400 ;  /* 0x0000040000087882 */ /* 0x004fe20000000000 */
[----:B------:R-:W-:Y:S01]  /*0ae0*/  USEL UR9, UR9, 0x1e0, UP5 ;  /* 0x000001e009097887 */ /* 0x000fe2000a800000 */
        /* <DEDUP_REMOVED lines=9> */
[----:B------:R-:W2:Y:S02]  /*0b80*/  FENCE.VIEW.ASYNC.S ;  /* 0x00000000000073c6 */ /* 0x000ea40000000000 */
[----:B--2---:R4:W2:Y:S08]  /*0b90*/  SYNCS.EXCH.64 URZ, [UR8+0x150], UR12 ;  /* 0x0001500c08ff75b2 */ /* 0x0048b00008000100 */
[----:B------:R4:W3:Y:S01]  /*0ba0*/  SYNCS.EXCH.64 URZ, [UR8+0x160], UR14 ;  /* 0x0001600e08ff75b2 */ /* 0x0008e20008000100 */
[----:B------:R4:W1:Y:S01]  /*0bb0*/  SYNCS.EXCH.64 URZ, [UR8+0x158], UR12 ;  /* 0x0001580c08ff75b2 */ /* 0x0008620008000100 */
[----:B------:R4:W1:Y:S02]  /*0bc0*/  SYNCS.EXCH.64 URZ, [UR8+0x168], UR14 ;  /* 0x0001680e08ff75b2 */ /* 0x0008640008000100 */
[----:B----4-:R-:W-:Y:S01]  /*0bd0*/  NOP ;  /* 0x0000000000007918 */ /* 0x010fe20000000000 */
.L_x_13:
[----:B------:R-:W4:Y:S01]  /*0be0*/  SHFL.IDX PT, R0, R113, RZ, 0x1f ;  /* 0x00001fff71007589 */ /* 0x000f2200000e0000 */
[----:B------:R-:W-:Y:S01]  /*0bf0*/  NOP ;  /* 0x0000000000007918 */ /* 0x000fe20000000000 */
[----:B----4-:R-:W-:-:S13]  /*0c00*/  ISETP.NE.AND P1, PT, R0, 0x5, PT ;  /* 0x000000050000780c */ /* 0x010fda0003f25270 */
[----:B------:R-:W-:Y:S05]  /*0c10*/  @P1 BRA `(.L_x_14) ;  /* 0x0000000000541947 */ /* 0x000fea0003800000 */
[----:B---3--:R-:W-:Y:S01]  /*0c20*/  UMOV UR9, 0x400 ;  /* 0x0000040000097882 */ /* 0x008fe20000000000 */
[----:B--2---:R-:W-:Y:S01]  /*0c30*/  UMOV UR8, 0x1 ;  /* 0x0000000100087882 */ /* 0x004fe20000000000 */
        /* <DEDUP_REMOVED lines=13> */
[----:B------:R4:W1:Y:S01]  /*0d10*/  SYNCS.EXCH.64 URZ, [UR9+0x198], UR14 ;  /* 0x0001980e09ff75b2 */ /* 0x0008620008000100 */
[----:B------:R4:W1:Y:S01]  /*0d20*/  SYNCS.EXCH.64 URZ, [UR9+0x180], UR12 ;  /* 0x0001800c09ff75b2 */ /* 0x0008620008000100 */
[----:B------:R4:W1:Y:S01]  /*0d30*/  SYNCS.EXCH.64 URZ, [UR9+0x1a0], UR14 ;  /* 0x0001a00e09ff75b2 */ /* 0x0008620008000100 */
[----:B------:R4:W1:Y:S01]  /*0d40*/  SYNCS.EXCH.64 URZ, [UR9+0x188], UR12 ;  /* 0x0001880c09ff75b2 */ /* 0x0008620008000100 */
[----:B------:R4:W1:Y:S02]  /*0d50*/  SYNCS.EXCH.64 URZ, [UR9+0x1a8], UR14 ;  /* 0x0001a80e09ff75b2 */ /* 0x0008640008000100 */
[----:B----4-:R-:W-:Y:S01]  /*0d60*/  NOP ;  /* 0x0000000000007918 */ /* 0x010fe20000000000 */
.L_x_14:
[----:B------:R-:W4:Y:S01]  /*0d70*/  SHFL.IDX PT, R0, R113, RZ, 0x1f ;  /* 0x00001fff71007589 */ /* 0x000f2200000e0000 */
[----:B------:R-:W-:Y:S01]  /*0d80*/  ISETP.NE.OR P0, PT, RZ, UR10, !P0 ;  /* 0x0000000aff007c0c */ /* 0x000fe2000c705670 */
[----:B------:R-:W-:Y:S01]  /*0d90*/  NOP ;  /* 0x0000000000007918 */ /* 0x000fe20000000000 */
[----:B----4-:R-:W-:-:S13]  /*0da0*/  ISETP.NE.AND P1, PT, R0, 0x3, PT ;  /* 0x000000030000780c */ /* 0x010fda0003f25270 */
[----:B------:R-:W-:Y:S05]  /*0db0*/  @P1 BRA `(.L_x_15) ;  /* 0x0000000000341947 */ /* 0x000fea0003800000 */
[----:B--2---:R-:W-:Y:S01]  /*0dc0*/  UMOV UR8, 0x400 ;  /* 0x0000040000087882 */ /* 0x004fe20000000000 */
[----:B------:R-:W-:Y:S01]  /*0dd0*/  UMOV UR7, 0x20 ;  /* 0x0000002000077882 */ /* 0x000fe20000000000 */
[----:B------:R-:W-:Y:S02]  /*0de0*/  ULEA UR8, UR37, UR8, 0x18 ;  /* 0x0000000825087291 */ /* 0x000fe4000f8ec0ff */
[----:B---3--:R-:W-:-:S04]  /*0df0*/  UIADD3 UR12, UPT, UPT, -UR7, 0x100000, URZ ;  /* 0x00100000070c7890 */ /* 0x008fc8000fffe1ff */
[----:B------:R-:W-:Y:S02]  /*0e00*/  USHF.L.U32 UR13, UR12, 0xb, URZ ;  /* 0x0000000b0c0d7899 */ /* 0x000fe400080006ff */
[----:B------:R-:W-:Y:S01]  /*0e10*/  USHF.L.U32 UR12, UR12, 0x1, URZ ;  /* 0x000000010c0c7899 */ /* 0x000fe200080006ff */
[----:B------:R-:W-:Y:S01]  /*0e20*/  ELECT P1, URZ, PT ;  /* 0x0000000000ff782f */ /* 0x000fe20003820000 */
[----:B------:R-:W2:Y:S10]  /*0e30*/  FENCE.VIEW.ASYNC.S ;  /* 0x00000000000073c6 */ /* 0x000eb40000000000 */
[----:B--2---:R4:W2:Y:S01]  /*0e40*/  SYNCS.EXCH.64 URZ, [UR8+0x1b0], UR12 ;  /* 0x0001b00c08ff75b2 */ /* 0x0048a20008000100 */
[----:B------:R4:W3:Y:S01]  /*0e50*/  SYNCS.EXCH.64 URZ, [UR8+0x1c0], UR12 ;  /* 0x0001c00c08ff75b2 */ /* 0x0008e20008000100 */
[----:B------:R4:W1:Y:S01]  /*0e60*/  SYNCS.EXCH.64 URZ, [UR8+0x1b8], UR12 ;  /* 0x0001b80c08ff75b2 */ /* 0x0008620008000100 */
[----:B------:R4:W1:Y:S02]  /*0e70*/  SYNCS.EXCH.64 URZ, [UR8+0x1c8], UR12 ;  /* 0x0001c80c08ff75b2 */ /* 0x0008640008000100 */
[----:B----4-:R-:W-:Y:S01]  /*0e80*/  NOP ;  /* 0x0000000000007918 */ /* 0x010fe20000000000 */
.L_x_15:
[----:B------:R-:W-:Y:S01]  /*0e90*/  VOTEU.ALL UP1, P0 ;  /* 0x0000000000ff7886 */ /* 0x000fe20000020000 */
[----:B--2---:R-:W2:Y:S01]  /*0ea0*/  LDCU UR8, c[0x0][0x36c] ;  /* 0x00006d80ff0877ac */ /* 0x004ea20008000800 */
[----:B------:R-:W-:Y:S01]  /*0eb0*/  NOP ;  /* 0x0000000000007918 */ /* 0x000fe20000000000 */
[----:B------:R-:W-:Y:S01]  /*0ec0*/  LOP3.LUT R10, R112, 0x1f, RZ, 0xc0, !PT ;  /* 0x0000001f700a7812 */ /* 0x000fe200078ec0ff */
[----:B---3--:R-:W-:Y:S01]  /*0ed0*/  UMOV UR12, 0x20 ;  /* 0x00000020000c7882 */ /* 0x008fe20000000000 */
[----:B------:R-:W-:Y:S01]  /*0ee0*/  @!UP1 UMOV UR7, 0x400 ;  /* 0x0000040000079882 */ /* 0x000fe20000000000 */
[----:B------:R-:W-:-:S04]  /*0ef0*/  @!UP1 UIADD3 UR12, UPT, UPT, -UR12, 0x100000, URZ ;  /* 0x001000000c0c9890 */ /* 0x000fc8000fffe1ff */
[----:B------:R-:W-:Y:S02]  /*0f00*/  @!UP1 USHF.L.U32 UR13, UR12, 0xb, URZ ;  /* 0x0000000b0c0d9899 */ /* 0x000fe400080006ff */
[----:B------:R-:W-:Y:S02]  /*0f10*/  @!UP1 USHF.L.U32 UR12, UR12, 0x1, URZ ;  /* 0x000000010c0c9899 */ /* 0x000fe400080006ff */
[----:B------:R-:W-:Y:S01]  /*0f20*/  @!UP1 ULEA UR7, UR37, UR7, 0x18 ;  /* 0x0000000725079291 */ /* 0x000fe2000f8ec0ff */
[----:B------:R-:W-:Y:S01]  /*0f30*/  VOTEU.ALL UP1, P0 ;  /* 0x0000000000ff7886 */ /* 0x000fe20000020000 */
[----:B------:R-:W-:Y:S01]  /*0f40*/  UISETP.NE.AND UP4, UPT, UR10, URZ, UPT ;  /* 0x000000ff0a00728c */ /* 0x000fe2000bf85270 */
[----:B------:R-:W3:Y:S09]  /*0f50*/  FENCE.VIEW.ASYNC.S ;  /* 0x00000000000073c6 */ /* 0x000ef20000000000 */
[----:B---3--:R3:W4:Y:S01]  /*0f60*/  @!UP1 SYNCS.EXCH.64 URZ, [UR7+0x1d0], UR12 ;  /* 0x0001d00c07ff95b2 */ /* 0x0087220008000100 */
[----:B--2---:R-:W-:-:S09]  /*0f70*/  UISETP.EQ.U32.AND UP1, UPT, UR8, 0x1, UPT ;  /* 0x000000010800788c */ /* 0x004fd2000bf22070 */
[----:B------:R-:W-:Y:S05]  /*0f80*/  BRA.U !UP1, `(.L_x_16) ;  /* 0x0000000109087547 */ /* 0x000fea000b800000 */
[----:B-1--4-:R-:W-:Y:S01]  /*0f90*/  UCGABAR_ARV ;  /* 0x00000000000079c7 */ /* 0x012fe20008000000 */
[----:B------:R-:W-:Y:S05]  /*0fa0*/  BRA `(.L_x_17) ;  /* 0x0000000000047947 */ /* 0x000fea0003800000 */
.L_x_16:
[----:B-1--4-:R-:W-:Y:S01]  /*0fb0*/  NOP ;  /* 0x0000000000007918 */ /* 0x012fe20000000000 */
.L_x_17:
[----:B------:R-:W1:Y:S01]  /*0fc0*/  S2R R22, SR_CTAID.Y ;  /* 0x0000000000167919 */ /* 0x000e620000002600 */
[----:B------:R-:W-:-:S05]  /*0fd0*/  CS2R.32 R92, SR_CgaSize ;  /* 0x00000000005c7805 */ /* 0x000fca0000008a00 */
[----:B------:R-:W-:-:S05]  /*0fe0*/  IMAD R92, R92, -0xa0, RZ ;  /* 0xffffff605c5c7824 */ /* 0x000fca00078e02ff */
[----:B---3--:R-:W-:-:S14]  /*0ff0*/  R2UR UR7, R92 ;  /* 0x000000005c0772ca */ /* 0x008fdc00000e0000 */
[----:B------:R-:W2:Y:S01]  /*1000*/  LDCU UR7, c[0x0][UR7+0x2b4] ;  /* 0x00005680070777ac */ /* 0x000ea20008000800 */
[----:B------:R-:W-:-:S05]  /*1010*/  CS2R.32 R0, SR_CgaSize ;  /* 0x0000000000007805 */ /* 0x000fca0000008a00 */
[----:B------:R-:W-:-:S06]  /*1020*/  IMAD R0, R0, -0xa0, RZ ;  /* 0xffffff6000007824 */ /* 0x000fcc00078e02ff */
[----:B------:R-:W3:Y:S01]  /*1030*/  LDC R0, c[0x0][R0+0x2a4] ;  /* 0x0000a90000007b82 */ /* 0x000ee20000000800 */
[----:B------:R-:W-:Y:S01]  /*1040*/  PRMT R8, RZ, 0x7610, R8 ;  /* 0x00007610ff087816 */ /* 0x000fe20000000008 */
[----:B------:R-:W4:Y:S01]  /*1050*/  S2R R9, SR_CTAID.X ;  /* 0x0000000000097919 */ /* 0x000f220000002500 */
[----:B------:R-:W-:-:S05]  /*1060*/  CS2R.32 R92, SR_CgaSize ;  /* 0x00000000005c7805 */ /* 0x000fca0000008a00 */
[----:B------:R-:W-:-:S05]  /*1070*/  IMAD R92, R92, -0xa0, RZ ;  /* 0xffffff605c5c7824 */ /* 0x000fca00078e02ff */
[----:B------:R-:W-:-:S14]  /*1080*/  R2UR UR8, R92 ;  /* 0x000000005c0872ca */ /* 0x000fdc00000e0000 */
[----:B------:R-:W3:Y:S01]  /*1090*/  LDCU UR8, c[0x0][UR8+0x2b0] ;  /* 0x00005600080877ac */ /* 0x000ee20008000800 */
[----:B------:R-:W-:Y:S01]  /*10a0*/  UISETP.NE.AND UP2, UPT, UR10, 0x2, UPT ;  /* 0x000000020a00788c */ /* 0x000fe2000bf45270 */
[----:B------:R-:W2:Y:S01]  /*10b0*/  LDC R11, c[0x0][0xb24] ;  /* 0x0002c900ff0b7b82 */ /* 0x000ea20000000800 */
[----:B------:R-:W-:-:S05]  /*10c0*/  CS2R.32 R2, SR_CgaSize ;  /* 0x0000000000027805 */ /* 0x000fca0000008a00 */
[----:B------:R-:W-:-:S06]  /*10d0*/  IMAD R2, R2, -0xa0, RZ ;  /* 0xffffff6002027824 */ /* 0x000fcc00078e02ff */
[----:B------:R-:W3:Y:S08]  /*10e0*/  LDC R2, c[0x0][R2+0x2a0] ;  /* 0x0000a80002027b82 */ /* 0x000ef00000000800 */
[----:B------:R-:W3:Y:S01]  /*10f0*/  LDC R36, c[0x0][0xb24] ;  /* 0x0002c900ff247b82 */ /* 0x000ee20000000800 */
[----:B-1----:R-:W-:-:S07]  /*1100*/  I2FP.F32.U32 R83, R22 ;  /* 0x0000001600537245 */ /* 0x002fce0000201000 */
[----:B------:R-:W1:Y:S01]  /*1110*/  S2UR UR36, SR_CTAID.Z ;  /* 0x00000000002479c3 */ /* 0x000e620000002700 */
[----:B--2---:R-:W-:Y:S01]  /*1120*/  ISETP.GE.AND P0, PT, R11, 0x1, PT ;  /* 0x000000010b00780c */ /* 0x004fe20003f06270 */
[----:B----4-:R-:W-:Y:S01]  /*1130*/  IMAD.MOV.U32 R23, RZ, RZ, R9 ;  /* 0x000000ffff177224 */ /* 0x010fe200078e0009 */
[----:B------:R-:W-:Y:S01]  /*1140*/  I2FP.F32.U32 R92, R9 ;  /* 0x00000009005c7245 */ /* 0x000fe20000201000 */
[----:B------:R-:W-:Y:S01]  /*1150*/  FMUL R83, R83, UR7 ;  /* 0x0000000753537c20 */ /* 0x000fe20008400000 */
[----:B------:R-:W2:Y:S03]  /*1160*/  LDCU UR7, c[0x0][0xb30] ;  /* 0x00016600ff0777ac */ /* 0x000ea60008000800 */
[----:B---3--:R-:W-:Y:S02]  /*1170*/  FMUL R92, R92, UR8 ;  /* 0x000000085c5c7c20 */ /* 0x008fe40008400000 */
[----:B------:R-:W3:Y:S08]  /*1180*/  F2I.U32.TRUNC.NTZ R83, R83 ;  /* 0x0000005300537305 */ /* 0x000ef0000020f000 */
[----:B------:R-:W4:Y:S01]  /*1190*/  F2I.U32.TRUNC.NTZ R92, R92 ;  /* 0x0000005c005c7305 */ /* 0x000f22000020f000 */
[----:B--2---:R-:W-:Y:S01]  /*11a0*/  UISETP.NE.AND UP3, UPT, UR7, 0x1, UPT ;  /* 0x000000010700788c */ /* 0x004fe2000bf65270 */
[----:B---3--:R-:W-:-:S05]  /*11b0*/  IADD3 R83, PT, PT, -R83, RZ, RZ ;  /* 0x000000ff53537210 */ /* 0x008fca0007ffe1ff */
[----:B------:R-:W-:Y:S01]  /*11c0*/  IMAD R83, R0, R83, R22 ;  /* 0x0000005300537224 */ /* 0x000fe200078e0216 */
[----:B------:R-:W-:Y:S01]  /*11d0*/  PRMT R0, RZ, 0x7610, R0 ;  /* 0x00007610ff007816 */ /* 0x000fe20000000000 */
[----:B----4-:R-:W-:-:S04]  /*11e0*/  IMAD.MOV R92, RZ, RZ, -R92 ;  /* 0x000000ffff5c7224 */ /* 0x010fc800078e0a5c */
[----:B------:R-:W-:Y:S01]  /*11f0*/  IMAD R92, R2, R92, R9 ;  /* 0x0000005c025c7224 */ /* 0x000fe200078e0209 */
[----:B-1----:R-:W-:Y:S06]  /*1200*/  BRA.U UP4, `(.L_x_18) ;  /* 0x0000000104247547 */ /* 0x002fec000b800000 */
[----:B------:R-:W-:Y:S01]  /*1210*/  ISETP.NE.AND P1, PT, R83, RZ, PT ;  /* 0x000000ff5300720c */ /* 0x000fe20003f25270 */
[----:B------:R-:W-:Y:S01]  /*1220*/  IMAD.MOV.U32 R0, RZ, RZ, 0x3 ;  /* 0x00000003ff007424 */ /* 0x000fe200078e00ff */
[C---:B------:R-:W-:Y:S02]  /*1230*/  LOP3.LUT R2, R92.reuse, 0xfffffffe, RZ, 0xc0, !PT ;  /* 0xfffffffe5c027812 */ /* 0x040fe400078ec0ff */
[----:B------:R-:W-:Y:S02]  /*1240*/  ISETP.LT.U32.OR P1, PT, R92, 0x2, !P1 ;  /* 0x000000025c00780c */ /* 0x000fe40004f21470 */
[----:B------:R-:W-:Y:S02]  /*1250*/  SHF.L.U32 R0, R0, R2, RZ ;  /* 0x0000000200007219 */ /* 0x000fe400000006ff */
[----:B------:R-:W-:Y:S02]  /*1260*/  SEL R4, RZ, 0x1, !P1 ;  /* 0x00000001ff047807 */ /* 0x000fe40004800000 */
[----:B------:R-:W-:-:S05]  /*1270*/  SEL R3, RZ, 0x2, !P1 ;  /* 0x00000002ff037807 */ /* 0x000fca0004800000 */
[----:B------:R-:W-:-:S05]  /*1280*/  IMAD.IADD R3, R4, 0x1, R3 ;  /* 0x0000000104037824 */ /* 0x000fca00078e0203 */
[----:B------:R-:W-:Y:S02]  /*1290*/  PRMT R8, R3, 0x7610, R8 ;  /* 0x0000761003087816 */ /* 0x000fe40000000008 */
.L_x_18:
[----:B------:R-:W-:Y:S05]  /*12a0*/  @!P0 BRA `(.L_x_19) ;  /* 0x0000000000b88947 */ /* 0x000fea0003800000 */
[----:B------:R-:W1:Y:S01]  /*12b0*/  LDC.64 R4, c[0x0][0xb18] ;  /* 0x0002c600ff047b82 */ /* 0x000e620000000a00 */
[----:B------:R-:W-:-:S07]  /*12c0*/  ISETP.NE.AND P0, PT, R11, 0x1, PT ;  /* 0x000000010b00780c */ /* 0x000fce0003f05270 */
[----:B------:R-:W2:Y:S08]  /*12d0*/  LDC R23, c[0x0][0xb0c] ;  /* 0x0002c300ff177b82 */ /* 0x000eb00000000800 */
[----:B------:R-:W3:Y:S08]  /*12e0*/  LDC R14, c[0x0][0x370] ;  /* 0x0000dc00ff0e7b82 */ /* 0x000ef00000000800 */
[----:B------:R-:W4:Y:S01]  /*12f0*/  LDC R13, c[0x0][0x374] ;  /* 0x0000dd00ff0d7b82 */ /* 0x000f220000000800 */
[----:B-1----:R-:W-:-:S07]  /*1300*/  ISETP.NE.AND P1, PT, R4, 0x1, PT ;  /* 0x000000010400780c */ /* 0x002fce0003f25270 */
[----:B------:R-:W3:Y:S01]  /*1310*/  LDC.64 R6, c[0x0][0xb10] ;  /* 0x0002c400ff067b82 */ /* 0x000ee20000000a00 */
[----:B--2---:R-:W-:-:S07]  /*1320*/  ISETP.NE.AND P2, PT, R23, 0x1, PT ;  /* 0x000000011700780c */ /* 0x004fce0003f45270 */
[----:B------:R-:W1:Y:S08]  /*1330*/  LDC R12, c[0x0][0xb20] ;  /* 0x0002c800ff0c7b82 */ /* 0x000e700000000800 */
[----:B------:R-:W2:Y:S01]  /*1340*/  LDC.64 R2, c[0x0][0xb28] ;  /* 0x0002ca00ff027b82 */ /* 0x000ea20000000a00 */
[----:B----4-:R-:W-:-:S04]  /*1350*/  IMAD.HI.U32 R15, R13, R5, RZ ;  /* 0x000000050d0f7227 */ /* 0x010fc800078e00ff */
[----:B------:R-:W-:-:S04]  /*1360*/  IMAD.HI.U32 R5, R22, R5, RZ ;  /* 0x0000000516057227 */ /* 0x000fc800078e00ff */
[----:B---3--:R-:W-:-:S05]  /*1370*/  IMAD.HI.U32 R16, R14, R6, RZ ;  /* 0x000000060e107227 */ /* 0x008fca00078e00ff */
[-C--:B------:R-:W-:Y:S01]  /*1380*/  @P2 SHF.R.U32.HI R14, RZ, R7.reuse, R16 ;  /* 0x00000007ff0e2219 */ /* 0x080fe20000011610 */
[----:B------:R-:W-:Y:S01]  /*1390*/  IMAD.HI.U32 R16, R9, R6, RZ ;  /* 0x0000000609107227 */ /* 0x000fe200078e00ff */
[-C--:B-1----:R-:W-:Y:S02]  /*13a0*/  @P1 SHF.R.U32.HI R13, RZ, R12.reuse, R15 ;  /* 0x0000000cff0d1219 */ /* 0x082fe4000001160f */
[----:B------:R-:W-:Y:S02]  /*13b0*/  SHF.R.U32.HI R5, RZ, R12, R5 ;  /* 0x0000000cff057219 */ /* 0x000fe40000011605 */
[----:B------:R-:W-:Y:S02]  /*13c0*/  SHF.R.U32.HI R16, RZ, R7, R16 ;  /* 0x00000007ff107219 */ /* 0x000fe40000011610 */
[----:B------:R-:W-:Y:S01]  /*13d0*/  SEL R5, R22, R5, !P1 ;  /* 0x0000000516057207 */ /* 0x000fe20004800000 */
[----:B--2---:R-:W-:Y:S01]  /*13e0*/  IMAD.HI.U32 R15, R13, R2, RZ ;  /* 0x000000020d0f7227 */ /* 0x004fe200078e00ff */
[----:B------:R-:W-:-:S03]  /*13f0*/  SEL R16, R9, R16, !P2 ;  /* 0x0000001009107207 */ /* 0x000fc60005000000 */
[----:B------:R-:W-:Y:S01]  /*1400*/  IMAD.HI.U32 R6, R14, R2, RZ ;  /* 0x000000020e067227 */ /* 0x000fe200078e00ff */
[----:B------:R-:W-:-:S04]  /*1410*/  @P0 SHF.R.U32.HI R13, RZ, R3, R15 ;  /* 0x00000003ff0d0219 */ /* 0x000fc8000001160f */
[----:B------:R-:W-:Y:S01]  /*1420*/  @P0 SHF.R.U32.HI R14, RZ, R3, R6 ;  /* 0x00000003ff0e0219 */ /* 0x000fe20000011606 */
[----:B------:R-:W-:-:S04]  /*1430*/  IMAD R13, R13, R11, RZ ;  /* 0x0000000b0d0d7224 */ /* 0x000fc800078e02ff */
[----:B------:R-:W-:Y:S01]  /*1440*/  IMAD R6, R14, R11, RZ ;  /* 0x0000000b0e067224 */ /* 0x000fe200078e02ff */
[----:B------:R-:W-:-:S04]  /*1450*/  ISETP.GE.AND P1, PT, R5, R13, PT ;  /* 0x0000000d0500720c */ /* 0x000fc80003f26270 */
[----:B------:R-:W-:Y:S01]  /*1460*/  ISETP.GE.OR P1, PT, R16, R6, P1 ;  /* 0x000000061000720c */ /* 0x000fe20000f26670 */
[----:B------:R-:W-:-:S05]  /*1470*/  IMAD.HI.U32 R6, R5, R2, RZ ;  /* 0x0000000205067227 */ /* 0x000fca00078e00ff */
[----:B------:R-:W-:-:S04]  /*1480*/  SHF.R.U32.HI R6, RZ, R3, R6 ;  /* 0x00000003ff067219 */ /* 0x000fc80000011606 */
[----:B------:R-:W-:-:S03]  /*1490*/  SEL R6, R5, R6, !P0 ;  /* 0x0000000605067207 */ /* 0x000fc60004000000 */
[----:B------:R-:W-:Y:S01]  /*14a0*/  @!P1 IMAD.HI.U32 R7, R16, R2, RZ ;  /* 0x0000000210079227 */ /* 0x000fe200078e00ff */
[----:B------:R-:W-:-:S04]  /*14b0*/  IADD3 R2, PT, PT, -R6, RZ, RZ ;  /* 0x000000ff06027210 */ /* 0x000fc80007ffe1ff */
[----:B------:R-:W-:Y:S01]  /*14c0*/  @!P1 SHF.R.U32.HI R3, RZ, R3, R7 ;  /* 0x00000003ff039219 */ /* 0x000fe20000011607 */
[----:B------:R-:W-:Y:S01]  /*14d0*/  IMAD R2, R11, R2, R5 ;  /* 0x000000020b027224 */ /* 0x000fe200078e0205 */
[----:B------:R-:W-:Y:S02]  /*14e0*/  IADD3 R7, PT, PT, -R5, RZ, RZ ;  /* 0x000000ff05077210 */ /* 0x000fe40007ffe1ff */
[----:B------:R-:W-:-:S03]  /*14f0*/  @!P1 SEL R3, R16, R3, !P0 ;  /* 0x0000000310039207 */ /* 0x000fc60004000000 */
[----:B------:R-:W-:Y:S02]  /*1500*/  IMAD R7, R4, R7, R22 ;  /* 0x0000000704077224 */ /* 0x000fe400078e0216 */
[--C-:B------:R-:W-:Y:S02]  /*1510*/  @!P1 IMAD.IADD R6, R6, 0x1, -R3.reuse ;  /* 0x0000000106069824 */ /* 0x100fe400078e0a03 */
[----:B------:R-:W-:Y:S01]  /*1520*/  @!P1 IMAD R3, R2, R14, R3 ;  /* 0x0000000e02039224 */ /* 0x000fe200078e0203 */
[----:B------:R-:W-:Y:S01]  /*1530*/  IADD3 R2, PT, PT, -R16, RZ, RZ ;  /* 0x000000ff10027210 */ /* 0x000fe20007ffe1ff */
[----:B------:R-:W-:Y:S02]  /*1540*/  @!P1 IMAD R5, R6, R11, R16 ;  /* 0x0000000b06059224 */ /* 0x000fe400078e0210 */
[----:B------:R-:W-:Y:S02]  /*1550*/  @!P1 IMAD.MOV.U32 R16, RZ, RZ, R3 ;  /* 0x000000ffff109224 */ /* 0x000fe400078e0003 */
[----:B------:R-:W-:-:S02]  /*1560*/  IMAD R2, R23, R2, R9 ;  /* 0x0000000217027224 */ /* 0x000fc400078e0209 */
[----:B------:R-:W-:Y:S02]  /*1570*/  IMAD R22, R5, R4, R7 ;  /* 0x0000000405167224 */ /* 0x000fe400078e0207 */
[----:B------:R-:W-:Y:S02]  /*1580*/  IMAD R23, R16, R23, R2 ;  /* 0x0000001710177224 */ /* 0x000fe400078e0202 */
.L_x_19:
[----:B------:R-:W-:Y:S05]  /*1590*/  BRA.U UP3, `(.L_x_20) ;  /* 0x0000000103407547 */ /* 0x000fea000b800000 */
[----:B------:R-:W1:Y:S08]  /*15a0*/  LDC.64 R4, c[0x0][0xb10] ;  /* 0x0002c400ff047b82 */ /* 0x000e700000000a00 */
[----:B------:R-:W2:Y:S08]  /*15b0*/  LDC.64 R2, c[0x0][0xb18] ;  /* 0x0002c600ff027b82 */ /* 0x000eb00000000a00 */
[----:B------:R-:W3:Y:S08]  /*15c0*/  LDC R6, c[0x0][0xb20] ;  /* 0x0002c800ff067b82 */ /* 0x000ef00000000800 */
[----:B------:R-:W4:Y:S01]  /*15d0*/  LDC R7, c[0x0][0xb0c] ;  /* 0x0002c300ff077b82 */ /* 0x000f220000000800 */
[----:B-1----:R-:W-:-:S05]  /*15e0*/  IMAD.HI.U32 R4, R23, R4, RZ ;  /* 0x0000000417047227 */ /* 0x002fca00078e00ff */
[----:B------:R-:W-:Y:S01]  /*15f0*/  SHF.R.U32.HI R4, RZ, R5, R4 ;  /* 0x00000005ff047219 */ /* 0x000fe20000011604 */
[----:B--2---:R-:W-:Y:S01]  /*1600*/  IMAD.HI.U32 R3, R22, R3, RZ ;  /* 0x0000000316037227 */ /* 0x004fe200078e00ff */
[----:B------:R-:W-:-:S04]  /*1610*/  ISETP.NE.AND P0, PT, R2, 0x1, PT ;  /* 0x000000010200780c */ /* 0x000fc80003f05270 */
[----:B---3--:R-:W-:-:S04]  /*1620*/  SHF.R.U32.HI R3, RZ, R6, R3 ;  /* 0x00000006ff037219 */ /* 0x008fc80000011603 */
[----:B------:R-:W-:Y:S02]  /*1630*/  SEL R3, R22, R3, !P0 ;  /* 0x0000000316037207 */ /* 0x000fe40004000000 */
[----:B----4-:R-:W-:-:S04]  /*1640*/  ISETP.NE.AND P1, PT, R7, 0x1, PT ;  /* 0x000000010700780c */ /* 0x010fc80003f25270 */
[----:B------:R-:W-:-:S05]  /*1650*/  SEL R5, R23, R4, !P1 ;  /* 0x0000000417057207 */ /* 0x000fca0004800000 */
[----:B------:R-:W-:Y:S02]  /*1660*/  IMAD.IADD R4, R3, 0x1, -R5 ;  /* 0x0000000103047824 */ /* 0x000fe400078e0a05 */
[----:B------:R-:W-:Y:S02]  /*1670*/  IMAD.IADD R3, R5, 0x1, -R3 ;  /* 0x0000000105037824 */ /* 0x000fe400078e0a03 */
[----:B------:R-:W-:Y:S02]  /*1680*/  IMAD R23, R4, R7, R23 ;  /* 0x0000000704177224 */ /* 0x000fe400078e0217 */
[----:B------:R-:W-:Y:S02]  /*1690*/  IMAD R22, R3, R2, R22 ;  /* 0x0000000203167224 */ /* 0x000fe400078e0216 */
.L_x_20:
[----:B------:R-:W-:Y:S05]  /*16a0*/  BRA.U !UP1, `(.L_x_21) ;  /* 0x00000001090c7547 */ /* 0x000fea000b800000 */
[----:B------:R-:W-:Y:S01]  /*16b0*/  UCGABAR_WAIT ;  /* 0x0000000000007dc7 */ /* 0x000fe20008000000 */
[----:B------:R-:W-:Y:S01]  /*16c0*/  CCTL.IVALL ;  /* 0x00000000ff00798f */ /* 0x000fe20002000000 */
[----:B------:R-:W-:Y:S05]  /*16d0*/  BRA `(.L_x_22) ;  /* 0x0000000000047947 */ /* 0x000fea0003800000 */
.L_x_21:
[----:B------:R-:W-:Y:S06]  /*16e0*/  BAR.SYNC.DEFER_BLOCKING 0x0 ;  /* 0x0000000000007b1d */ /* 0x000fec0000010000 */
.L_x_22:
[----:B------:R-:W-:Y:S05]  /*16f0*/  BRA.U UP2, `(.L_x_23) ;  /* 0x0000001902607547 */ /* 0x000fea000b800000 */
[----:B------:R-:W1:Y:S01]  /*1700*/  LDCU UR4, c[0x0][0x38c] ;  /* 0x00007180ff0477ac */ /* 0x000e620008000800 */
[----:B------:R-:W2:Y:S01]  /*1710*/  LDC R8, c[0x0][0x370] ;  /* 0x0000dc00ff087b82 */ /* 0x000ea20000000800 */
[C---:B------:R-:W-:Y:S02]  /*1720*/  IMAD.SHL.U32 R17, R9.reuse, 0x80, RZ ;  /* 0x0000008009117824 */ /* 0x040fe400078e00ff */
[----:B------:R-:W-:Y:S01]  /*1730*/  HFMA2 R15, -RZ, RZ, 0, 5.9604644775390625e-08 ;  /* 0x00000001ff0f7431 */ /* 0x000fe200000001ff */
[----:B------:R-:W-:Y:S01]  /*1740*/  UISETP.NE.AND UP1, UPT, UR10, URZ, UPT ;  /* 0x000000ff0a00728c */ /* 0x000fe2000bf25270 */
[----:B------:R-:W-:Y:S01]  /*1750*/  ISETP.NE.AND P4, PT, R10, RZ, P5 ;  /* 0x000000ff0a00720c */ /* 0x000fe20002f85270 */
[----:B------:R-:W-:Y:S01]  /*1760*/  IMAD.SHL.U32 R16, R9, 0x40, RZ ;  /* 0x0000004009107824 */ /* 0x000fe200078e00ff */
[----:B------:R-:W-:Y:S01]  /*1770*/  CS2R R12, SRZ ;  /* 0x00000000000c7805 */ /* 0x000fe2000001ff00 */
[----:B------:R-:W-:Y:S01]  /*1780*/  IMAD.MOV.U32 R14, RZ, RZ, RZ ;  /* 0x000000ffff0e7224 */ /* 0x000fe200078e00ff */
[----:B------:R-:W3:Y:S01]  /*1790*/  LDC R0, c[0x0][0x374] ;  /* 0x0000dd00ff007b82 */ /* 0x000ee20000000800 */
[----:B------:R-:W-:Y:S01]  /*17a0*/  MOV R11, 0x1 ;  /* 0x00000001000b7802 */ /* 0x000fe20000000f00 */
[----:B------:R-:W4:Y:S01]  /*17b0*/  LDCU.64 UR14, c[0x0][0x348] ;  /* 0x00006900ff0e77ac */ /* 0x000f220008000a00 */
[----:B------:R-:W-:Y:S01]  /*17c0*/  LOP3.LUT R17, R17, 0x80, RZ, 0xc0, !PT ;  /* 0x0000008011117812 */ /* 0x000fe200078ec0ff */
[----:B------:R-:W-:Y:S01]  /*17d0*/  USEL UR22, UR6, 0x2, UP1 ;  /* 0x0000000206167887 */ /* 0x000fe20008800000 */
[----:B------:R-:W-:Y:S01]  /*17e0*/  UMOV UR23, URZ ;  /* 0x000000ff00177c82 */ /* 0x000fe20008000000 */
[----:B-1----:R-:W-:-:S04]  /*17f0*/  UIADD3 UR5, UPT, UPT, UR4, 0x3f, URZ ;  /* 0x0000003f04057890 */ /* 0x002fc8000fffe0ff */
[----:B------:R-:W-:-:S04]  /*1800*/  USHF.R.S32.HI UR7, URZ, 0x1f, UR5 ;  /* 0x0000001fff077899 */ /* 0x000fc80008011405 */
[----:B------:R-:W-:Y:S02]  /*1810*/  ULEA.HI UR7, UR7, UR5, URZ, 0x6 ;  /* 0x0000000507077291 */ /* 0x000fe4000f8f30ff */
[----:B------:R-:W-:Y:S02]  /*1820*/  UIADD3 UR5, UPT, UPT, UR4, -0x1, URZ ;  /* 0xffffffff04057890 */ /* 0x000fe4000fffe0ff */
[----:B------:R-:W-:Y:S02]  /*1830*/  USHF.R.S32.HI UR7, URZ, 0x6, UR7 ;  /* 0x00000006ff077899 */ /* 0x000fe40008011407 */
[----:B------:R-:W-:Y:S02]  /*1840*/  UISETP.GE.U32.AND UP2, UPT, UR5, -0x7f, UPT ;  /* 0xffffff810500788c */ /* 0x000fe4000bf46070 */
[----:B------:R-:W-:Y:S02]  /*1850*/  UISETP.LT.U32.AND UP0, UPT, UR7, 0x10, UPT ;  /* 0x000000100700788c */ /* 0x000fe4000bf01070 */
[----:B------:R-:W-:-:S02]  /*1860*/  UIADD3 UR4, UPT, UPT, UR4, 0x7e, URZ ;  /* 0x0000007e04047890 */ /* 0x000fc4000fffe0ff */
[----:B------:R-:W-:-:S04]  /*1870*/  USEL UR5, UR7, 0x10, UP0 ;  /* 0x0000001007057887 */ /* 0x000fc80008000000 */
[----:B------:R-:W-:Y:S02]  /*1880*/  UIADD3 UR21, UPT, UPT, UR5, -0x1, URZ ;  /* 0xffffffff05157890 */ /* 0x000fe4000fffe0ff */
[----:B------:R-:W-:Y:S02]  /*1890*/  @UP2 UIADD3 UR21, UPT, UPT, UR5, URZ, URZ ;  /* 0x000000ff05152290 */ /* 0x000fe4000fffe0ff */
[----:B------:R-:W-:Y:S02]  /*18a0*/  UIADD3 UR24, UPT, UPT, UR7, -UR5, URZ ;  /* 0x8000000507187290 */ /* 0x000fe4000fffe0ff */
[----:B------:R-:W-:Y:S02]  /*18b0*/  UIADD3 UR13, UPT, UPT, UR21, 0x1, URZ ;  /* 0x00000001150d7890 */ /* 0x000fe4000fffe0ff */
[----:B--2-4-:R-:W-:-:S12]  /*18c0*/  UIADD3 UR21, UPT, UPT, -UR21, URZ, URZ ;  /* 0x000000ff15157290 */ /* 0x014fd8000fffe1ff */
.L_x_43:
[----:B------:R-:W-:Y:S01]  /*18d0*/  UISETP.NE.AND UP0, UPT, UR37, URZ, UPT ;  /* 0x000000ff2500728c */ /* 0x000fe2000bf05270 */
[----:B------:R-:W1:Y:S08]  /*18e0*/  S2UR UR37, SR_CgaCtaId ;  /* 0x00000000002579c3 */ /* 0x000e700000008800 */
[----:B------:R-:W-:Y:S05]  /*18f0*/  BRA.U UP0, `(.L_x_24) ;  /* 0x0000000100347547 */ /* 0x000fea000b800000 */
[----:B------:R-:W2:Y:S01]  /*1900*/  S2R R2, SR_CgaCtaId ;  /* 0x0000000000027919 */ /* 0x000ea20000008800 */
[----:B------:R-:W-:-:S04]  /*1910*/  MOV R3, 0x400 ;  /* 0x0000040000037802 */ /* 0x000fc80000000f00 */
[----:B--2---:R-:W-:Y:S02]  /*1920*/  LEA R2, R2, R3, 0x18 ;  /* 0x0000000302027211 */ /* 0x004fe400078ec0ff */
[----:B------:R-:W-:-:S03]  /*1930*/  SHF.L.U32 R3, R11, 0x1f, RZ ;  /* 0x0000001f0b037819 */ /* 0x000fc600000006ff */
[----:B------:R-:W-:-:S04]  /*1940*/  IMAD R2, R12, 0x8, R2 ;  /* 0x000000080c027824 */ /* 0x000fc800078e0202 */
[----:B------:R-:W2:Y:S02]  /*1950*/  SYNCS.PHASECHK.TRANS64.TRYWAIT P0, [R2+URZ+0x1c0], R3 ;  /* 0x0001c003020075a7 */ /* 0x000ea400080011ff */
[----:B--2---:R-:W-:Y:S05]  /*1960*/  @!P0 BRA `(.L_x_25) ;  /* 0x0000009000b08947 */ /* 0x004fea0003800000 */
.L_x_237:
[----:B------:R-:W-:Y:S01]  /*1970*/  VIADD R12, R12, 0x1 ;  /* 0x000000010c0c7836 */ /* 0x000fe20000000000 */
[----:B------:R2:W-:Y:S04]  /*1980*/  SYNCS.ARRIVE.TRANS64.A1T0 RZ, [R2+URZ+0x1b0], RZ ;  /* 0x0001b0ff02ff79a7 */ /* 0x0005e800081000ff */
[----:B------:R-:W-:-:S04]  /*1990*/  ISETP.NE.AND P0, PT, R12, 0x2, PT ;  /* 0x000000020c00780c */ /* 0x000fc80003f05270 */
[----:B------:R-:W-:Y:S02]  /*19a0*/  SEL R12, R12, RZ, P0 ;  /* 0x000000ff0c0c7207 */ /* 0x000fe40000000000 */
[----:B--2---:R-:W-:-:S04]  /*19b0*/  SEL R2, RZ, 0x1, P0 ;  /* 0x00000001ff027807 */ /* 0x004fc80000000000 */
[----:B------:R-:W-:-:S07]  /*19c0*/  LOP3.LUT R11, R11, R2, RZ, 0x3c, !PT ;  /* 0x000000020b0b7212 */ /* 0x000fce00078e3cff */
.L_x_24:
[----:B------:R-:W-:Y:S01]  /*19d0*/  UMOV UR6, 0x400 ;  /* 0x0000040000067882 */ /* 0x000fe20000000000 */
[----:B------:R-:W-:Y:S01]  /*19e0*/  SHF.L.U32 R2, R15, 0x1f, RZ ;  /* 0x0000001f0f027819 */ /* 0x000fe200000006ff */
[----:B-1----:R-:W-:Y:S01]  /*19f0*/  ULEA UR6, UR37, UR6, 0x18 ;  /* 0x0000000625067291 */ /* 0x002fe2000f8ec0ff */
[----:B------:R-:W-:Y:S01]  /*1a00*/  R2UR UR35, R16 ;  /* 0x00000000102372ca */ /* 0x000fe200000e0000 */
[----:B------:R-:W-:Y:S01]  /*1a10*/  UISETP.GE.U32.AND UP0, UPT, UR4, 0x7f, UPT ;  /* 0x0000007f0400788c */ /* 0x000fe2000bf06070 */
[----:B------:R-:W-:Y:S01]  /*1a20*/  R2UR UR11, R17 ;  /* 0x00000000110b72ca */ /* 0x000fe200000e0000 */
[----:B------:R-:W-:Y:S01]  /*1a30*/  ULEA UR8, UR23, UR6, 0x3 ;  /* 0x0000000617087291 */ /* 0x000fe2000f8e18ff */
[----:B------:R-:W-:-:S08]  /*1a40*/  UMOV UR25, URZ ;  /* 0x000000ff00197c82 */ /* 0x000fd00008000000 */
[----:B------:R1:W2:Y:S01]  /*1a50*/  SYNCS.PHASECHK.TRANS64.TRYWAIT P0, [UR8+0x80], R2 ;  /* 0x00008002ff0075a7 */ /* 0x0002a20008001108 */
[----:B------:R-:W-:-:S13]  /*1a60*/  R2UR UR8, R22 ;  /* 0x00000000160872ca */ /* 0x000fda00000e0000 */
[----:B------:R-:W-:Y:S01]  /*1a70*/  ULEA UR11, UR8, UR11, 0x8 ;  /* 0x0000000b080b7291 */ /* 0x000fe2000f8e40ff */
[----:B-1----:R-:W-:-:S05]  /*1a80*/  LEA.HI R2, R23, R23, RZ, 0x1 ;  /* 0x0000001717027211 */ /* 0x002fca00078f08ff */
[----:B------:R-:W-:-:S05]  /*1a90*/  IMAD.SHL.U32 R2, R2, 0x40, RZ ;  /* 0x0000004002027824 */ /* 0x000fca00078e00ff */
[----:B------:R-:W-:-:S04]  /*1aa0*/  LOP3.LUT R2, R2, 0xffffff80, RZ, 0xc0, !PT ;  /* 0xffffff8002027812 */ /* 0x000fc800078ec0ff */
[----:B------:R-:W-:-:S13]  /*1ab0*/  R2UR UR9, R2 ;  /* 0x00000000020972ca */ /* 0x000fda00000e0000 */
[----:B------:R-:W-:Y:S01]  /*1ac0*/  ULOP3.LUT UR35, UR9, 0x40, UR35, 0xf8, !UPT ;  /* 0x0000004009237892 */ /* 0x000fe2000f8ef823 */
[----:B------:R-:W-:Y:S11]  /*1ad0*/  BRA.U !UP0, `(.L_x_26) ;  /* 0x0000000108c07547 */ /* 0x000ff6000b800000 */
[----:B------:R-:W-:Y:S01]  /*1ae0*/  UMOV UR16, UR21 ;  /* 0x0000001500107c82 */ /* 0x000fe20008000000 */
[----:B------:R-:W-:Y:S01]  /*1af0*/  UMOV UR17, UR23 ;  /* 0x0000001700117c82 */ /* 0x000fe20008000000 */
[----:B------:R-:W-:-:S05]  /*1b00*/  UMOV UR34, URZ ;  /* 0x000000ff00227c82 */ /* 0x000fca0008000000 */
.L_x_32:
[----:B------:R-:W-:Y:S01]  /*1b10*/  ULEA UR33, UR17, UR6, 0x3 ;  /* 0x0000000611217291 */ /* 0x000fe2000f8e18ff */
[----:B------:R-:W-:Y:S01]  /*1b20*/  @P5 MOV R3, 0x6000 ;  /* 0x0000600000035802 */ /* 0x000fe20000000f00 */
[----:B-12-4-:R-:W-:Y:S10]  /*1b30*/  @P0 BRA `(.L_x_27) ;  /* 0x00000000000c0947 */ /* 0x016ff40003800000 */
[----:B------:R-:W-:-:S04]  /*1b40*/  SHF.L.U32 R4, R15, 0x1f, RZ ;  /* 0x0000001f0f047819 */ /* 0x000fc800000006ff */
[----:B------:R-:W1:Y:S02]  /*1b50*/  SYNCS.PHASECHK.TRANS64.TRYWAIT P0, [UR33+0x80], R4 ;  /* 0x00008004ff0075a7 */ /* 0x000e640008001121 */
[----:B-1----:R-:W-:Y:S05]  /*1b60*/  @!P0 BRA `(.L_x_28) ;  /* 0x0000009000448947 */ /* 0x002fea0003800000 */
.L_x_27:
[----:B------:R2:W-:Y:S01]  /*1b70*/  @P5 SYNCS.ARRIVE.TRANS64 RZ, [UR33], R3 ;  /* 0x00000003ffff59a7 */ /* 0x0005e20008000021 */
[----:B------:R-:W-:Y:S02]  /*1b80*/  ULOP3.LUT UR8, UR22, 0x2, URZ, 0xfc, !UPT ;  /* 0x0000000216087892 */ /* 0x000fe4000f8efcff */
[----:B------:R-:W-:Y:S02]  /*1b90*/  UIADD3 UR16, UPT, UPT, UR16, 0x1, URZ ;  /* 0x0000000110107890 */ /* 0x000fe4000fffe0ff */
[----:B------:R-:W-:Y:S02]  /*1ba0*/  UISETP.NE.AND UP0, UPT, UR8, 0x2, UPT ;  /* 0x000000020800788c */ /* 0x000fe4000bf05270 */
[----:B------:R-:W-:-:S07]  /*1bb0*/  UISETP.NE.AND UP2, UPT, UR16, 0x1, UPT ;  /* 0x000000011000788c */ /* 0x000fce000bf45270 */
[----:B------:R-:W-:Y:S05]  /*1bc0*/  BRA.U UP0, `(.L_x_29) ;  /* 0x0000000100047547 */ /* 0x000fea000b800000 */
[----:B------:R-:W-:Y:S05]  /*1bd0*/  BPT.TRAP 0x1 ;  /* 0x000000040000795c */ /* 0x000fea0000300000 */
.L_x_29:
[----:B------:R-:W-:Y:S04]  /*1be0*/  BSSY.RECONVERGENT B0, `(.L_x_30) ;  /* 0x0000003000007945 */ /* 0x000fe80003800200 */
[----:B------:R-:W-:Y:S05]  /*1bf0*/  @!P4 BRA `(.L_x_31) ;  /* 0x000000000004c947 */ /* 0x000fea0003800000 */
[----:B------:R-:W-:Y:S05]  /*1c00*/  BPT.TRAP 0x1 ;  /* 0x000000040000795c */ /* 0x000fea0000300000 */
.L_x_31:
[----:B------:R-:W-:Y:S05]  /*1c10*/  BSYNC.RECONVERGENT B0 ;  /* 0x0000000000007941 */ /* 0x000fea0003800200 */
.L_x_30:
[----:B------:R-:W-:Y:S02]  /*1c20*/  UIADD3 UR23, UPT, UPT, UR17, 0x1, URZ ;  /* 0x0000000111177890 */ /* 0x000fe4000fffe0ff */
[----:B------:R-:W-:Y:S02]  /*1c30*/  ULEA UR32, UR17, UR6, 0xc ;  /* 0x0000000611207291 */ /* 0x000fe4000f8e60ff */
[----:B------:R-:W-:Y:S02]  /*1c40*/  UISETP.NE.AND UP0, UPT, UR23, 0x10, UPT ;  /* 0x000000101700788c */ /* 0x000fe4000bf05270 */
[----:B------:R-:W-:Y:S02]  /*1c50*/  UIADD3 UR28, UP1, UPT, UR14, 0x80, URZ ;  /* 0x000000800e1c7890 */ /* 0x000fe4000ff3e0ff */
[----:B------:R-:W-:Y:S02]  /*1c60*/  USEL UR9, URZ, 0x1, UP0 ;  /* 0x00000001ff097887 */ /* 0x000fe40008000000 */
[----:B------:R-:W-:-:S02]  /*1c70*/  USEL UR23, UR23, URZ, UP0 ;  /* 0x000000ff17177287 */ /* 0x000fc40008000000 */
[----:B------:R-:W-:Y:S02]  /*1c80*/  UIADD3 UR26, UP0, UPT, UR14, 0x180, URZ ;  /* 0x000001800e1a7890 */ /* 0x000fe4000ff1e0ff */
[----:B------:R-:W-:Y:S01]  /*1c90*/  ULEA UR8, UR23, UR6, 0x3 ;  /* 0x0000000617087291 */ /* 0x000fe2000f8e18ff */
[----:B------:R-:W-:Y:S01]  /*1ca0*/  LOP3.LUT R15, R15, UR9, RZ, 0x3c, !PT ;  /* 0x000000090f0f7c12 */ /* 0x000fe2000f8e3cff */
[----:B------:R-:W-:Y:S02]  /*1cb0*/  ULOP3.LUT UR33, UR33, 0xfefffff8, URZ, 0xc0, !UPT ;  /* 0xfefffff821217892 */ /* 0x000fe4000f8ec0ff */
[----:B------:R-:W-:Y:S01]  /*1cc0*/  UIADD3.X UR29, UPT, UPT, URZ, UR15, URZ, UP1, !UPT ;  /* 0x0000000fff1d7290 */ /* 0x000fe20008ffe4ff */
[----:B-1----:R-:W-:Y:S01]  /*1cd0*/  SHF.L.U32 R2, R15, 0x1f, RZ ;  /* 0x0000001f0f027819 */ /* 0x002fe200000006ff */
[----:B------:R-:W-:Y:S02]  /*1ce0*/  UIADD3 UR32, UPT, UPT, UR32, 0x6400, URZ ;  /* 0x0000640020207890 */ /* 0x000fe4000fffe0ff */
[----:B------:R-:W-:Y:S01]  /*1cf0*/  UIADD3.X UR27, UPT, UPT, URZ, UR15, URZ, UP0, !UPT ;  /* 0x0000000fff1b7290 */ /* 0x000fe200087fe4ff */
[----:B------:R1:W4:Y:S01]  /*1d00*/  SYNCS.PHASECHK.TRANS64.TRYWAIT P0, [UR8+0x80], R2 ;  /* 0x00008002ff0075a7 */ /* 0x0003220008001108 */
[----:B------:R-:W-:Y:S01]  /*1d10*/  ULEA UR8, UR17, UR6, 0xd ;  /* 0x0000000611087291 */ /* 0x000fe2000f8e68ff */
[----:B------:R-:W-:Y:S01]  /*1d20*/  UMOV UR18, 0x0 ;  /* 0x0000000000127882 */ /* 0x000fe20000000000 */
[----:B------:R-:W-:-:S02]  /*1d30*/  UMOV UR19, 0x10000000 ;  /* 0x1000000000137882 */ /* 0x000fc40000000000 */
[----:B------:R-:W-:Y:S01]  /*1d40*/  UIADD3 UR8, UPT, UPT, UR8, 0x16400, URZ ;  /* 0x0001640008087890 */ /* 0x000fe2000fffe0ff */
[----:B------:R2:W-:Y:S01]  /*1d50*/  UTMALDG.3D.2CTA [UR32], [UR28], desc[UR18] ;  /* 0x000012201c0075b4 */ /* 0x0005e20008211000 */
[----:B------:R-:W-:Y:S01]  /*1d60*/  UMOV UR10, UR34 ;  /* 0x00000022000a7c82 */ /* 0x000fe20008000000 */
[----:B------:R-:W-:Y:S01]  /*1d70*/  UMOV UR12, UR36 ;  /* 0x00000024000c7c82 */ /* 0x000fe20008000000 */
[----:B------:R-:W-:Y:S01]  /*1d80*/  UMOV UR9, UR33 ;  /* 0x0000002100097c82 */ /* 0x000fe20008000000 */
[----:B------:R-:W-:Y:S01]  /*1d90*/  UMOV UR25, UR13 ;  /* 0x0000000d00197c82 */ /* 0x000fe20008000000 */
[----:B------:R-:W-:-:S03]  /*1da0*/  UMOV UR17, UR23 ;  /* 0x0000001700117c82 */ /* 0x000fc60008000000 */
[----:B------:R1:W-:Y:S01]  /*1db0*/  UTMALDG.3D.2CTA [UR8], [UR26], desc[UR18] ;  /* 0x000012081a0075b4 */ /* 0x0003e20008211000 */
[----:B--2---:R-:W-:Y:S01]  /*1dc0*/  UIADD3 UR34, UPT, UPT, UR34, 0x40, URZ ;  /* 0x0000004022227890 */ /* 0x004fe2000fffe0ff */
[----:B------:R-:W-:Y:S11]  /*1dd0*/  BRA.U UP2, `(.L_x_32) ;  /* 0xfffffffd024c7547 */ /* 0x000ff6000b83ffff */
.L_x_26:
[----:B--2-4-:R-:W-:Y:S01]  /*1de0*/  PLOP3.LUT P0, PT, PT, PT, UP5, 0x80, 0x8 ;  /* 0x000000000008781c */ /* 0x014fe20003f0f058 */
[----:B-1----:R-:W-:Y:S01]  /*1df0*/  ULEA UR8, UR23, UR6, 0x3 ;  /* 0x0000000617087291 */ /* 0x002fe2000f8e18ff */
[----:B------:R-:W-:Y:S01]  /*1e00*/  SHF.L.U32 R2, R15, 0x1f, RZ ;  /* 0x0000001f0f027819 */ /* 0x000fe200000006ff */
[----:B------:R-:W-:-:S10]  /*1e10*/  UISETP.GT.AND UP0, UPT, UR7, UR5, UPT ;  /* 0x000000050700728c */ /* 0x000fd4000bf04270 */
[----:B------:R-:W-:Y:S01]  /*1e20*/  @!P0 SYNCS.ARRIVE.TRANS64.A1T0 RZ, [UR6+0x148], RZ ;  /* 0x000148ffffff89a7 */ /* 0x000fe20008100006 */
[----:B------:R1:W2:Y:S01]  /*1e30*/  SYNCS.PHASECHK.TRANS64.TRYWAIT P0, [UR8+0x80], R2 ;  /* 0x00008002ff0075a7 */ /* 0x0002a20008001108 */
[----:B------:R-:W-:Y:S05]  /*1e40*/  BRA.U !UP0, `(.L_x_33) ;  /* 0x0000000108c07547 */ /* 0x000fea000b800000 */
[----:B------:R-:W-:Y:S01]  /*1e50*/  UIADD3 UR26, UPT, UPT, UR24, UR25, URZ ;  /* 0x00000019181a7290 */ /* 0x000fe2000fffe0ff */
[----:B------:R-:W-:-:S11]  /*1e60*/  UMOV UR27, UR23 ;  /* 0x00000017001b7c82 */ /* 0x000fd60008000000 */
.L_x_39:
[----:B------:R-:W-:Y:S01]  /*1e70*/  ULEA UR17, UR27, UR6, 0x3 ;  /* 0x000000061b117291 */ /* 0x000fe2000f8e18ff */
[----:B--2---:R-:W-:Y:S01]  /*1e80*/  @P5 MOV R3, 0x6000 ;  /* 0x0000600000035802 */ /* 0x004fe20000000f00 */
[----:B-12---:R-:W-:Y:S10]  /*1e90*/  @P0 BRA `(.L_x_34) ;  /* 0x00000000000c0947 */ /* 0x006ff40003800000 */
[----:B------:R-:W-:-:S04]  /*1ea0*/  SHF.L.U32 R4, R15, 0x1f, RZ ;  /* 0x0000001f0f047819 */ /* 0x000fc800000006ff */
[----:B------:R-:W2:Y:S02]  /*1eb0*/  SYNCS.PHASECHK.TRANS64.TRYWAIT P0, [UR17+0x80], R4 ;  /* 0x00008004ff0075a7 */ /* 0x000ea40008001111 */
[----:B--2---:R-:W-:Y:S05]  /*1ec0*/  @!P0 BRA `(.L_x_35) ;  /* 0x0000008c00848947 */ /* 0x004fea0003800000 */
.L_x_34:
[----:B------:R2:W-:Y:S01]  /*1ed0*/  @P5 SYNCS.ARRIVE.TRANS64 RZ, [UR17], R3 ;  /* 0x00000003ffff59a7 */ /* 0x0005e20008000011 */
[----:B------:R-:W-:-:S04]  /*1ee0*/  ULOP3.LUT UR8, UR22, 0x2, URZ, 0xfc, !UPT ;  /* 0x0000000216087892 */ /* 0x000fc8000f8efcff */
[----:B------:R-:W-:-:S09]  /*1ef0*/  UISETP.NE.AND UP0, UPT, UR8, 0x2, UPT ;  /* 0x000000020800788c */ /* 0x000fd2000bf05270 */
[----:B------:R-:W-:Y:S05]  /*1f00*/  BRA.U UP0, `(.L_x_36) ;  /* 0x0000000100047547 */ /* 0x000fea000b800000 */
[----:B------:R-:W-:Y:S05]  /*1f10*/  BPT.TRAP 0x1 ;  /* 0x000000040000795c */ /* 0x000fea0000300000 */
.L_x_36:
[----:B------:R-:W-:Y:S04]  /*1f20*/  BSSY.RECONVERGENT B0, `(.L_x_37) ;  /* 0x0000003000007945 */ /* 0x000fe80003800200 */
[----:B------:R-:W-:Y:S05]  /*1f30*/  @!P4 BRA `(.L_x_38) ;  /* 0x000000000004c947 */ /* 0x000fea0003800000 */
[----:B------:R-:W-:Y:S05]  /*1f40*/  BPT.TRAP 0x1 ;  /* 0x000000040000795c */ /* 0x000fea0000300000 */
.L_x_38:
[----:B------:R-:W-:Y:S05]  /*1f50*/  BSYNC.RECONVERGENT B0 ;  /* 0x0000000000007941 */ /* 0x000fea0003800200 */
.L_x_37:
        /* <DEDUP_REMOVED lines=9> */
[----:B------:R-:W-:Y:S02]  /*1ff0*/  USHF.L.U32 UR18, UR25, 0x6, URZ ;  /* 0x0000000619127899 */ /* 0x000fe400080006ff */
[----:B------:R-:W-:Y:S01]  /*2000*/  ULOP3.LUT UR17, UR17, 0xfefffff8, URZ, 0xc0, !UPT ;  /* 0xfefffff811117892 */ /* 0x000fe2000f8ec0ff */
[----:B-1----:R-:W-:Y:S01]  /*2010*/  SHF.L.U32 R2, R15, 0x1f, RZ ;  /* 0x0000001f0f027819 */ /* 0x002fe200000006ff */
[----:B------:R-:W-:Y:S02]  /*2020*/  UIADD3 UR16, UPT, UPT, UR16, 0x6400, URZ ;  /* 0x0000640010107890 */ /* 0x000fe4000fffe0ff */
[----:B------:R-:W-:Y:S01]  /*2030*/  UIADD3.X UR33, UPT, UPT, URZ, UR15, URZ, UP1, !UPT ;  /* 0x0000000fff217290 */ /* 0x000fe20008ffe4ff */
[----:B------:R4:W1:Y:S01]  /*2040*/  SYNCS.PHASECHK.TRANS64.TRYWAIT P0, [UR8+0x80], R2 ;  /* 0x00008002ff0075a7 */ /* 0x0008620008001108 */
[----:B------:R-:W-:-:S02]  /*2050*/  ULEA UR8, UR27, UR6, 0xd ;  /* 0x000000061b087291 */ /* 0x000fc4000f8e68ff */
[----:B------:R-:W-:Y:S02]  /*2060*/  UIADD3.X UR31, UPT, UPT, URZ, UR15, URZ, UP0, !UPT ;  /* 0x0000000fff1f7290 */ /* 0x000fe400087fe4ff */
[----:B------:R-:W-:Y:S01]  /*2070*/  UIADD3 UR8, UPT, UPT, UR8, 0x16400, URZ ;  /* 0x0001640008087890 */ /* 0x000fe2000fffe0ff */
[----:B------:R-:W-:Y:S01]  /*2080*/  UMOV UR28, 0x0 ;  /* 0x00000000001c7882 */ /* 0x000fe20000000000 */
[----:B------:R-:W-:Y:S01]  /*2090*/  UMOV UR29, 0x10000000 ;  /* 0x10000000001d7882 */ /* 0x000fe20000000000 */
[----:B------:R-:W-:Y:S01]  /*20a0*/  UMOV UR19, UR35 ;  /* 0x0000002300137c82 */ /* 0x000fe20008000000 */
[----:B------:R-:W-:Y:S01]  /*20b0*/  UMOV UR20, UR36 ;  /* 0x0000002400147c82 */ /* 0x000fe20008000000 */
[----:B------:R-:W-:Y:S01]  /*20c0*/  UMOV UR12, UR36 ;  /* 0x00000024000c7c82 */ /* 0x000fe20008000000 */
[----:B------:R-:W-:Y:S01]  /*20d0*/  UMOV UR9, UR17 ;  /* 0x0000001100097c82 */ /* 0x000fe20008000000 */
[----:B------:R-:W-:Y:S01]  /*20e0*/  UMOV UR10, UR18 ;  /* 0x00000012000a7c82 */ /* 0x000fe20008000000 */
[----:B------:R4:W-:Y:S01]  /*20f0*/  UTMALDG.3D.2CTA [UR16], [UR32], desc[UR28] ;  /* 0x00001c10200075b4 */ /* 0x0009e20008211000 */
[----:B------:R-:W-:Y:S01]  /*2100*/  UIADD3 UR25, UPT, UPT, UR25, 0x1, URZ ;  /* 0x0000000119197890 */ /* 0x000fe2000fffe0ff */
[----:B------:R-:W-:-:S03]  /*2110*/  UMOV UR27, UR23 ;  /* 0x00000017001b7c82 */ /* 0x000fc60008000000 */
[----:B------:R-:W-:Y:S01]  /*2120*/  UISETP.NE.AND UP0, UPT, UR25, UR26, UPT ;  /* 0x0000001a1900728c */ /* 0x000fe2000bf05270 */
[----:B------:R4:W-:Y:S08]  /*2130*/  UTMALDG.3D.2CTA [UR8], [UR30], desc[UR28] ;  /* 0x00001c081e0075b4 */ /* 0x0009f00008211000 */
[----:B----4-:R-:W-:Y:S05]  /*2140*/  BRA.U UP0, `(.L_x_39) ;  /* 0xfffffffd00487547 */ /* 0x010fea000b83ffff */
.L_x_33:
[C---:B-1----:R-:W-:Y:S01]  /*2150*/  LEA R2, R14.reuse, UR6, 0x3 ;  /* 0x000000060e027c11 */ /* 0x042fe2000f8e18ff */
[----:B------:R-:W-:Y:S01]  /*2160*/  NOP ;  /* 0x0000000000007918 */ /* 0x000fe20000000000 */
[----:B--2---:R-:W-:Y:S02]  /*2170*/  SHF.L.U32 R3, R13, 0x1f, RZ ;  /* 0x0000001f0d037819 */ /* 0x004fe400000006ff */
[----:B------:R-:W-:Y:S02]  /*2180*/  LEA R4, R14, UR6, 0x4 ;  /* 0x000000060e047c11 */ /* 0x000fe4000f8e20ff */
[----:B------:R-:W1:Y:S02]  /*2190*/  SYNCS.PHASECHK.TRANS64.TRYWAIT P0, [R2+URZ+0x150], R3 ;  /* 0x00015003020075a7 */ /* 0x000e6400080011ff */
[----:B-1----:R-:W-:Y:S05]  /*21a0*/  @!P0 BRA `(.L_x_40) ;  /* 0x0000008800e48947 */ /* 0x002fea0003800000 */
.L_x_240:
[----:B------:R-:W2:Y:S01]  /*21b0*/  LDS.128 R4, [R4+0x1e0] ;  /* 0x0001e00004047984 */ /* 0x000ea20000000c00 */
[----:B------:R-:W-:Y:S01]  /*21c0*/  ISETP.GE.AND P0, PT, R36, 0x1, PT ;  /* 0x000000012400780c */ /* 0x000fe20003f06270 */
[----:B-1----:R-:W-:Y:S01]  /*21d0*/  VIADD R2, R2, 0x160 ;  /* 0x0000016002027836 */ /* 0x002fe20000000000 */
[----:B------:R-:W-:Y:S01]  /*21e0*/  @!PT LDS RZ, [RZ] ;  /* 0x00000000fffff984 */ /* 0x000fe20000000800 */
[----:B------:R-:W-:Y:S01]  /*21f0*/  @!PT LDS RZ, [RZ] ;  /* 0x00000000fffff984 */ /* 0x000fe20000000800 */
[----:B------:R-:W-:Y:S01]  /*2200*/  @!PT LDS RZ, [RZ] ;  /* 0x00000000fffff984 */ /* 0x000fe20000000800 */
[----:B------:R-:W-:Y:S01]  /*2210*/  @!PT LDS RZ, [RZ] ;  /* 0x00000000fffff984 */ /* 0x000fe20000000800 */
[----:B------:R1:W-:Y:S06]  /*2220*/  MEMBAR.ALL.CTA ;  /* 0x0000000000007992 */ /* 0x0003ec0000008000 */
[----:B-1----:R-:W1:Y:S01]  /*2230*/  FENCE.VIEW.ASYNC.S ;  /* 0x00000000000073c6 */ /* 0x002e620000000000 */
[----:B------:R-:W-:-:S04]  /*2240*/  PRMT R2, RZ, 0x654, R2 ;  /* 0x00000654ff027816 */ /* 0x000fc80000000002 */
[----:B-1----:R1:W-:Y:S01]  /*2250*/  SYNCS.ARRIVE.TRANS64.RED.A1T0 RZ, [R2+URZ], RZ ;  /* 0x000000ff02ff79a7 */ /* 0x0023e200081004ff */
[----:B--2---:R-:W-:-:S13]  /*2260*/  LOP3.LUT P2, RZ, R6, 0x1, RZ, 0xc0, !PT ;  /* 0x0000000106ff7812 */ /* 0x004fda000784c0ff */
[----:B------:R-:W-:Y:S01]  /*2270*/  @P2 SHF.R.U32.HI R3, RZ, 0x10, R5 ;  /* 0x00000010ff032819 */ /* 0x000fe20000011605 */
[----:B------:R-:W-:Y:S01]  /*2280*/  VOTEU.ANY UP0, P2 ;  /* 0x0000000000ff7886 */ /* 0x000fe20001000100 */
[----:B------:R-:W-:Y:S02]  /*2290*/  @P2 MOV R10, R4 ;  /* 0x00000004000a2202 */ /* 0x000fe40000000f00 */
[----:B------:R-:W-:Y:S02]  /*22a0*/  @P2 R2UR.BROADCAST UR8, R3 ;  /* 0x00000000030822ca */ /* 0x000fe400008e0000 */
[----:B------:R-:W-:-:S11]  /*22b0*/  @P2 LOP3.LUT R9, R5, 0xffff, RZ, 0xc0, !PT ;  /* 0x0000ffff05092812 */ /* 0x000fd600078ec0ff */
[----:B------:R-:W-:Y:S01]  /*22c0*/  @UP0 UMOV UR36, UR8 ;  /* 0x0000000800240c82 */ /* 0x000fe20008000000 */
[----:B-1----:R-:W-:Y:S05]  /*22d0*/  @!P0 BRA `(.L_x_41) ;  /* 0x0000000000b88947 */ /* 0x002fea0003800000 */
[----:B------:R-:W3:Y:S01]  /*22e0*/  LDC.64 R4, c[0x0][0xb18] ;  /* 0x0002c600ff047b82 */ /* 0x000ee20000000a00 */
[----:B------:R-:W-:-:S07]  /*22f0*/  ISETP.NE.AND P3, PT, R36, 0x1, PT ;  /* 0x000000012400780c */ /* 0x000fce0003f65270 */
[----:B------:R-:W1:Y:S08]  /*2300*/  LDC.64 R6, c[0x0][0xb10] ;  /* 0x0002c400ff067b82 */ /* 0x000e700000000a00 */
[----:B------:R-:W2:Y:S08]  /*2310*/  LDC R18, c[0x0][0xb20] ;  /* 0x0002c800ff127b82 */ /* 0x000eb00000000800 */
[----:B------:R-:W4:Y:S01]  /*2320*/  LDC R19, c[0x0][0xb0c] ;  /* 0x0002c300ff137b82 */ /* 0x000f220000000800 */
[----:B---3--:R-:W-:Y:S01]  /*2330*/  IMAD.HI.U32 R21, R0, R5, RZ ;  /* 0x0000000500157227 */ /* 0x008fe200078e00ff */
[----:B------:R-:W-:-:S03]  /*2340*/  ISETP.NE.AND P0, PT, R4, 0x1, PT ;  /* 0x000000010400780c */ /* 0x000fc60003f05270 */
[----:B------:R-:W-:-:S03]  /*2350*/  IMAD.HI.U32 R5, R9, R5, RZ ;  /* 0x0000000509057227 */ /* 0x000fc600078e00ff */
[----:B------:R-:W3:Y:S01]  /*2360*/  LDC.64 R2, c[0x0][0xb28] ;  /* 0x0002ca00ff027b82 */ /* 0x000ee20000000a00 */
[----:B-1----:R-:W-:-:S04]  /*2370*/  IMAD.HI.U32 R22, R8, R6, RZ ;  /* 0x0000000608167227 */ /* 0x002fc800078e00ff */
[----:B------:R-:W-:Y:S01]  /*2380*/  IMAD.HI.U32 R23, R10, R6, RZ ;  /* 0x000000060a177227 */ /* 0x000fe200078e00ff */
[----:B------:R-:W-:Y:S02]  /*2390*/  SHF.R.U32.HI R22, RZ, R7, R22 ;  /* 0x00000007ff167219 */ /* 0x000fe40000011616 */
[-C--:B--2---:R-:W-:Y:S02]  /*23a0*/  SHF.R.U32.HI R21, RZ, R18.reuse, R21 ;  /* 0x00000012ff157219 */ /* 0x084fe40000011615 */
[----:B------:R-:W-:Y:S02]  /*23b0*/  SHF.R.U32.HI R5, RZ, R18, R5 ;  /* 0x00000012ff057219 */ /* 0x000fe40000011605 */
[----:B------:R-:W-:Y:S02]  /*23c0*/  SEL R21, R0, R21, !P0 ;  /* 0x0000001500157207 */ /* 0x000fe40004000000 */
[----:B------:R-:W-:Y:S02]  /*23d0*/  SHF.R.U32.HI R23, RZ, R7, R23 ;  /* 0x00000007ff177219 */ /* 0x000fe40000011617 */
[----:B----4-:R-:W-:-:S02]  /*23e0*/  ISETP.NE.AND P1, PT, R19, 0x1, PT ;  /* 0x000000011300780c */ /* 0x010fc40003f25270 */
[----:B------:R-:W-:Y:S02]  /*23f0*/  SEL R5, R9, R5, !P0 ;  /* 0x0000000509057207 */ /* 0x000fe40004000000 */
[----:B------:R-:W-:Y:S02]  /*2400*/  SEL R22, R8, R22, !P1 ;  /* 0x0000001608167207 */ /* 0x000fe40004800000 */
[----:B------:R-:W-:Y:S01]  /*2410*/  SEL R23, R10, R23, !P1 ;  /* 0x000000170a177207 */ /* 0x000fe20004800000 */
[----:B---3--:R-:W-:-:S04]  /*2420*/  IMAD.HI.U32 R20, R21, R2, RZ ;  /* 0x0000000215147227 */ /* 0x008fc800078e00ff */
        /* <DEDUP_REMOVED lines=10> */
[----:B------:R-:W-:-:S04]  /*24d0*/  @!P0 IMAD.HI.U32 R7, R23, R2, RZ ;  /* 0x0000000217078227 */ /* 0x000fc800078e00ff */
[----:B------:R-:W-:Y:S01]  /*24e0*/  IMAD.MOV R2, RZ, RZ, -R6 ;  /* 0x000000ffff027224 */ /* 0x000fe200078e0a06 */
[----:B------:R-:W-:Y:S02]  /*24f0*/  @!P0 SHF.R.U32.HI R3, RZ, R3, R7 ;  /* 0x00000003ff038219 */ /* 0x000fe40000011607 */
[----:B------:R-:W-:Y:S01]  /*2500*/  IADD3 R7, PT, PT, -R5, RZ, RZ ;  /* 0x000000ff05077210 */ /* 0x000fe20007ffe1ff */
[----:B------:R-:W-:Y:S01]  /*2510*/  IMAD R2, R36, R2, R5 ;  /* 0x0000000224027224 */ /* 0x000fe200078e0205 */
        /* <DEDUP_REMOVED lines=10> */
.L_x_41:
[----:B------:R-:W1:Y:S02]  /*25c0*/  LDCU UR8, c[0x0][0xb30] ;  /* 0x00016600ff0877ac */ /* 0x000e640008000800 */
[----:B-1----:R-:W-:-:S09]  /*25d0*/  UISETP.NE.AND UP0, UPT, UR8, 0x1, UPT ;  /* 0x000000010800788c */ /* 0x002fd2000bf05270 */
[----:B------:R-:W-:Y:S05]  /*25e0*/  BRA.U UP0, `(.L_x_42) ;  /* 0x0000000100407547 */ /* 0x000fea000b800000 */
[----:B------:R-:W1:Y:S08]  /*25f0*/  LDC.64 R4, c[0x0][0xb10] ;  /* 0x0002c400ff047b82 */ /* 0x000e700000000a00 */
[----:B------:R-:W2:Y:S08]  /*2600*/  LDC.64 R2, c[0x0][0xb18] ;  /* 0x0002c600ff027b82 */ /* 0x000eb00000000a00 */
[----:B------:R-:W4:Y:S08]  /*2610*/  LDC R6, c[0x0][0xb20] ;  /* 0x0002c800ff067b82 */ /* 0x000f300000000800 */
[----:B------:R-:W3:Y:S01]  /*2620*/  LDC R7, c[0x0][0xb0c] ;  /* 0x0002c300ff077b82 */ /* 0x000ee20000000800 */
[----:B-1----:R-:W-:-:S05]  /*2630*/  IMAD.HI.U32 R4, R10, R4, RZ ;  /* 0x000000040a047227 */ /* 0x002fca00078e00ff */
[----:B------:R-:W-:Y:S01]  /*2640*/  SHF.R.U32.HI R4, RZ, R5, R4 ;  /* 0x00000005ff047219 */ /* 0x000fe20000011604 */
[----:B--2---:R-:W-:Y:S01]  /*2650*/  IMAD.HI.U32 R3, R9, R3, RZ ;  /* 0x0000000309037227 */ /* 0x004fe200078e00ff */
[----:B------:R-:W-:-:S04]  /*2660*/  ISETP.NE.AND P0, PT, R2, 0x1, PT ;  /* 0x000000010200780c */ /* 0x000fc80003f05270 */
[----:B----4-:R-:W-:-:S04]  /*2670*/  SHF.R.U32.HI R3, RZ, R6, R3 ;  /* 0x00000006ff037219 */ /* 0x010fc80000011603 */
[----:B------:R-:W-:Y:S02]  /*2680*/  SEL R3, R9, R3, !P0 ;  /* 0x0000000309037207 */ /* 0x000fe40004000000 */
[----:B---3--:R-:W-:-:S04]  /*2690*/  ISETP.NE.AND P1, PT, R7, 0x1, PT ;  /* 0x000000010700780c */ /* 0x008fc80003f25270 */
[----:B------:R-:W-:-:S05]  /*26a0*/  SEL R4, R10, R4, !P1 ;  /* 0x000000040a047207 */ /* 0x000fca0004800000 */
[----:B------:R-:W-:Y:S02]  /*26b0*/  IMAD.IADD R5, R3, 0x1, -R4 ;  /* 0x0000000103057824 */ /* 0x000fe400078e0a04 */
[----:B------:R-:W-:Y:S02]  /*26c0*/  IMAD.IADD R3, R4, 0x1, -R3 ;  /* 0x0000000104037824 */ /* 0x000fe400078e0a03 */
[----:B------:R-:W-:Y:S02]  /*26d0*/  IMAD R10, R5, R7, R10 ;  /* 0x00000007050a7224 */ /* 0x000fe400078e020a */
[----:B------:R-:W-:-:S07]  /*26e0*/  IMAD R9, R3, R2, R9 ;  /* 0x0000000203097224 */ /* 0x000fce00078e0209 */
.L_x_42:
[----:B------:R-:W-:Y:S01]  /*26f0*/  VIADD R14, R14, 0x1 ;  /* 0x000000010e0e7836 */ /* 0x000fe20000000000 */
[----:B------:R-:W-:Y:S01]  /*2700*/  UPLOP3.LUT UP5, UPT, UPT, UPT, UPT, 0x80, 0x8 ;  /* 0x000000000008789c */ /* 0x000fe20003faf070 */
[----:B------:R-:W-:Y:S02]  /*2710*/  IMAD.IADD R23, R10, 0x1, R92 ;  /* 0x000000010a177824 */ /* 0x000fe400078e025c */
[----:B------:R-:W-:Y:S01]  /*2720*/  IMAD.IADD R22, R9, 0x1, R83 ;  /* 0x0000000109167824 */ /* 0x000fe200078e0253 */
[----:B------:R-:W-:-:S04]  /*2730*/  ISETP.NE.AND P0, PT, R14, 0x2, PT ;  /* 0x000000020e00780c */ /* 0x000fc80003f05270 */
[----:B------:R-:W-:Y:S02]  /*2740*/  SEL R2, RZ, 0x1, P0 ;  /* 0x00000001ff027807 */ /* 0x000fe40000000000 */
[----:B------:R-:W-:Y:S02]  /*2750*/  SEL R14, R14, RZ, P0 ;  /* 0x000000ff0e0e7207 */ /* 0x000fe40000000000 */
[----:B------:R-:W-:Y:S01]  /*2760*/  LOP3.LUT R13, R13, R2, RZ, 0x3c, !PT ;  /* 0x000000020d0d7212 */ /* 0x000fe200078e3cff */
[----:B------:R-:W-:Y:S06]  /*2770*/  @P2 BRA `(.L_x_43) ;  /* 0xfffffff000542947 */ /* 0x000fec000383ffff */
[----:B------:R-:W-:Y:S01]  /*2780*/  UIADD3 UR6, UPT, UPT, UR6, 0x80, URZ ;  /* 0x0000008006067890 */ /* 0x000fe2000fffe0ff */
[----:B------:R-:W-:-:S03]  /*2790*/  SHF.L.U32 R2, R15, 0x1f, RZ ;  /* 0x0000001f0f027819 */ /* 0x000fc600000006ff */
[----:B------:R-:W-:-:S09]  /*27a0*/  ULEA UR4, UR23, UR6, 0x3 ;  /* 0x0000000617047291 */ /* 0x000fd2000f8e18ff */
[----:B------:R-:W1:Y:S02]  /*27b0*/  SYNCS.PHASECHK.TRANS64.TRYWAIT P0, [UR4], R2 ;  /* 0x00000002ff0075a7 */ /* 0x000e640008001104 */
[----:B-1----:R-:W-:Y:S05]  /*27c0*/  @!P0 BRA `(.L_x_44) ;  /* 0x0000008400708947 */ /* 0x002fea0003800000 */
.L_x_242:
[----:B------:R-:W-:-:S04]  /*27d0*/  UIADD3 UR5, UPT, UPT, UR23, 0x1, URZ ;  /* 0x0000000117057890 */ /* 0x000fc8000fffe0ff */
[----:B------:R-:W-:-:S04]  /*27e0*/  UISETP.NE.AND UP0, UPT, UR5, 0x10, UPT ;  /* 0x000000100500788c */ /* 0x000fc8000bf05270 */
[----:B------:R-:W-:Y:S02]  /*27f0*/  USEL UR7, URZ, 0x1, UP0 ;  /* 0x00000001ff077887 */ /* 0x000fe40008000000 */
[----:B------:R-:W-:-:S04]  /*2800*/  USEL UR5, UR5, URZ, UP0 ;  /* 0x000000ff05057287 */ /* 0x000fc80008000000 */
[----:B------:R-:W-:Y:S01]  /*2810*/  ULEA UR4, UR5, UR6, 0x3 ;  /* 0x0000000605047291 */ /* 0x000fe2000f8e18ff */
[----:B-1----:R-:W-:-:S04]  /*2820*/  LOP3.LUT R2, R15, UR7, RZ, 0x3c, !PT ;  /* 0x000000070f027c12 */ /* 0x002fc8000f8e3cff */
[----:B------:R-:W-:-:S04]  /*2830*/  SHF.L.U32 R3, R2, 0x1f, RZ ;  /* 0x0000001f02037819 */ /* 0x000fc800000006ff */
[----:B------:R-:W1:Y:S02]  /*2840*/  SYNCS.PHASECHK.TRANS64.TRYWAIT P0, [UR4], R3 ;  /* 0x00000003ff0075a7 */ /* 0x000e640008001104 */
[----:B-1----:R-:W-:Y:S05]  /*2850*/  @!P0 BRA `(.L_x_45) ;  /* 0x0000008400648947 */ /* 0x002fea0003800000 */
.L_x_244:
[----:B------:R-:W-:-:S04]  /*2860*/  UIADD3 UR5, UPT, UPT, UR5, 0x1, URZ ;  /* 0x0000000105057890 */ /* 0x000fc8000fffe0ff */
[----:B------:R-:W-:-:S04]  /*2870*/  UISETP.NE.AND UP0, UPT, UR5, 0x10, UPT ;  /* 0x000000100500788c */ /* 0x000fc8000bf05270 */
[----:B------:R-:W-:Y:S02]  /*2880*/  USEL UR7, URZ, 0x1, UP0 ;  /* 0x00000001ff077887 */ /* 0x000fe40008000000 */
[----:B------:R-:W-:-:S04]  /*2890*/  USEL UR5, UR5, URZ, UP0 ;  /* 0x000000ff05057287 */ /* 0x000fc80008000000 */
[----:B------:R-:W-:Y:S01]  /*28a0*/  ULEA UR4, UR5, UR6, 0x3 ;  /* 0x0000000605047291 */ /* 0x000fe2000f8e18ff */
[----:B------:R-:W-:-:S04]  /*28b0*/  LOP3.LUT R2, R2, UR7, RZ, 0x3c, !PT ;  /* 0x0000000702027c12 */ /* 0x000fc8000f8e3cff */
[----:B-1----:R-:W-:-:S04]  /*28c0*/  SHF.L.U32 R3, R2, 0x1f, RZ ;  /* 0x0000001f02037819 */ /* 0x002fc800000006ff */
[----:B------:R-:W1:Y:S02]  /*28d0*/  SYNCS.PHASECHK.TRANS64.TRYWAIT P0, [UR4], R3 ;  /* 0x00000003ff0075a7 */ /* 0x000e640008001104 */
[----:B-1----:R-:W-:Y:S05]  /*28e0*/  @!P0 BRA `(.L_x_46) ;  /* 0x0000008400588947 */ /* 0x002fea0003800000 */
.L_x_246:
        /* <DEDUP_REMOVED lines=9> */
.L_x_248:
        /* <DEDUP_REMOVED lines=9> */
.L_x_250:
        /* <DEDUP_REMOVED lines=9> */
.L_x_252:
        /* <DEDUP_REMOVED lines=9> */
.L_x_254:
        /* <DEDUP_REMOVED lines=9> */
.L_x_256:
        /* <DEDUP_REMOVED lines=9> */
.L_x_258:
        /* <DEDUP_REMOVED lines=9> */
.L_x_260:
        /* <DEDUP_REMOVED lines=9> */
.L_x_262:
        /* <DEDUP_REMOVED lines=9> */
.L_x_264:
        /* <DEDUP_REMOVED lines=9> */
.L_x_266:
        /* <DEDUP_REMOVED lines=9> */
.L_x_268:
        /* <DEDUP_REMOVED lines=9> */
.L_x_270:
[----:B------:R-:W-:-:S04]  /*2fb0*/  UIADD3 UR5, UPT, UPT, UR5, 0x1, URZ ;  /* 0x0000000105057890 */ /* 0x000fc8000fffe0ff */
[----:B------:R-:W-:-:S04]  /*2fc0*/  UISETP.NE.AND UP0, UPT, UR5, 0x10, UPT ;  /* 0x000000100500788c */ /* 0x000fc8000bf05270 */
[----:B------:R-:W-:Y:S02]  /*2fd0*/  USEL UR4, URZ, 0x1, UP0 ;  /* 0x00000001ff047887 */ /* 0x000fe40008000000 */
[----:B------:R-:W-:-:S04]  /*2fe0*/  USEL UR5, UR5, URZ, UP0 ;  /* 0x000000ff05057287 */ /* 0x000fc80008000000 */
[----:B------:R-:W-:Y:S01]  /*2ff0*/  ULEA UR5, UR5, UR6, 0x3 ;  /* 0x0000000605057291 */ /* 0x000fe2000f8e18ff */
[----:B------:R-:W-:-:S04]  /*3000*/  LOP3.LUT R2, R2, UR4, RZ, 0x3c, !PT ;  /* 0x0000000402027c12 */ /* 0x000fc8000f8e3cff */
[----:B------:R-:W-:Y:S01]  /*3010*/  SHF.L.U32 R2, R2, 0x1f, RZ ;  /* 0x0000001f02027819 */ /* 0x000fe200000006ff */
[----:B-1-3--:R-:W-:-:S07]  /*3020*/  IMAD.U32 R0, RZ, RZ, UR5 ;  /* 0x00000005ff007e24 */ /* 0x00afce000f8e00ff */
.L_x_59:
[----:B-1----:R1:W2:Y:S02]  /*3030*/  SYNCS.PHASECHK.TRANS64.TRYWAIT P0, [R0+URZ], R2 ;  /* 0x00000002000075a7 */ /* 0x0022a400080011ff */
[----:B--2---:R-:W-:Y:S05]  /*3040*/  @!P0 NANOSLEEP.SYNCS 0x989680 ;  /* 0x009896800000895d */ /* 0x004fea0003900000 */
[----:B------:R-:W2:Y:S02]  /*3050*/  @!P0 SYNCS.PHASECHK.TRANS64 P0, [R0+URZ], R2 ;  /* 0x00000002000085a7 */ /* 0x000ea400080010ff */
[----:B--2---:R-:W-:Y:S05]  /*3060*/  @P0 EXIT ;  /* 0x000000000000094d */ /* 0x004fea0003800000 */
[----:B------:R-:W-:Y:S05]  /*3070*/  BRA `(.L_x_59) ;  /* 0xfffffffc00ec7947 */ /* 0x000fea000383ffff */
.L_x_23:
[----:B------:R-:W-:-:S04]  /*3080*/  UISETP.NE.AND UP1, UPT, UR37, URZ, UPT ;  /* 0x000000ff2500728c */ /* 0x000fc8000bf25270 */
[----:B------:R-:W-:-:S09]  /*3090*/  UISETP.NE.OR UP1, UPT, UR10, 0x1, UP1 ;  /* 0x000000010a00788c */ /* 0x000fd20008f25670 */
[----:B------:R-:W-:Y:S05]  /*30a0*/  BRA.U UP1, `(.L_x_60) ;  /* 0x00000005014c7547 */ /* 0x000fea000b800000 */
[----:B------:R-:W-:Y:S01]  /*30b0*/  HFMA2 R11, -RZ, RZ, 0, 0 ;  /* 0x00000000ff0b7431 */ /* 0x000fe200000001ff */
[----:B------:R-:W-:Y:S01]  /*30c0*/  ISETP.GE.U32.AND P2, PT, R10, 0x2, PT ;  /* 0x000000020a00780c */ /* 0x000fe20003f46070 */
[----:B------:R-:W-:Y:S01]  /*30d0*/  IMAD.MOV.U32 R12, RZ, RZ, 0x1 ;  /* 0x00000001ff0c7424 */ /* 0x000fe200078e00ff */
[----:B------:R-:W-:Y:S01]  /*30e0*/  CS2R R8, SRZ ;  /* 0x0000000000087805 */ /* 0x000fe2000001ff00 */
[----:B------:R-:W-:Y:S01]  /*30f0*/  IMAD.MOV.U32 R3, RZ, RZ, RZ ;  /* 0x000000ffff037224 */ /* 0x000fe200078e00ff */
[----:B------:R-:W-:Y:S01]  /*3100*/  UMOV UR4, 0x400 ;  /* 0x0000040000047882 */ /* 0x000fe20000000000 */
[----:B------:R-:W-:Y:S01]  /*3110*/  UMOV UR6, URZ ;  /* 0x000000ff00067c82 */ /* 0x000fe20008000000 */
[----:B------:R-:W-:-:S12]  /*3120*/  ULEA UR37, UR37, UR4, 0x18 ;  /* 0x0000000425257291 */ /* 0x000fd8000f8ec0ff */
.L_x_64:
[----:B------:R-:W-:Y:S02]  /*3130*/  LEA R0, R3, UR37, 0x3 ;  /* 0x0000002503007c11 */ /* 0x000fe4000f8e18ff */
[----:B------:R-:W-:-:S03]  /*3140*/  SHF.L.U32 R4, R8, 0x1f, RZ ;  /* 0x0000001f08047819 */ /* 0x000fc600000006ff */
[----:B------:R-:W-:Y:S01]  /*3150*/  VIADD R5, R0, 0x1c0 ;  /* 0x000001c000057836 */ /* 0x000fe20000000000 */
[----:B------:R-:W1:Y:S02]  /*3160*/  SYNCS.PHASECHK.TRANS64.TRYWAIT P0, [R0+URZ+0x1b0], R4 ;  /* 0x0001b004000075a7 */ /* 0x000e6400080011ff */
[----:B-1----:R-:W-:Y:S05]  /*3170*/  @!P0 BRA `(.L_x_61) ;  /* 0x00000080006c8947 */ /* 0x002fea0003800000 */
.L_x_271:
[----:B------:R-:W-:Y:S01]  /*3180*/  ULEA UR5, UR6, UR37, 0x3 ;  /* 0x0000002506057291 */ /* 0x000fe2000f8e18ff */
[----:B-1----:R-:W-:Y:S01]  /*3190*/  PRMT R0, RZ, 0x654, R5 ;  /* 0x00000654ff007816 */ /* 0x002fe20000000005 */
[----:B------:R-:W-:Y:S01]  /*31a0*/  @!P2 IMAD.MOV.U32 R4, RZ, RZ, 0x10 ;  /* 0x00000010ff04a424 */ /* 0x000fe200078e00ff */
[----:B------:R-:W-:Y:S01]  /*31b0*/  SHF.L.U32 R5, R12, 0x1f, RZ ;  /* 0x0000001f0c057819 */ /* 0x000fe200000006ff */
[----:B------:R-:W-:Y:S01]  /*31c0*/  UIADD3 UR4, UPT, UPT, UR5, 0x150, URZ ;  /* 0x0000015005047890 */ /* 0x000fe2000fffe0ff */
[----:B------:R1:W-:Y:S05]  /*31d0*/  SYNCS.ARRIVE.TRANS64.RED.A1T0 RZ, [R0+URZ], RZ ;  /* 0x000000ff00ff79a7 */ /* 0x0003ea00081004ff */
[----:B------:R-:W-:Y:S01]  /*31e0*/  IMAD.U32 R6, RZ, RZ, UR4 ;  /* 0x00000004ff067e24 */ /* 0x000fe2000f8e00ff */
[----:B------:R-:W2:Y:S04]  /*31f0*/  SYNCS.PHASECHK.TRANS64.TRYWAIT P0, [UR5+0x160], R5 ;  /* 0x00016005ff0075a7 */ /* 0x000ea80008001105 */
[----:B------:R-:W-:Y:S01]  /*3200*/  PRMT R6, R10, 0x654, R6 ;  /* 0x000006540a067816 */ /* 0x000fe20000000006 */
[----:B-12---:R-:W-:Y:S06]  /*3210*/  @!P0 BRA `(.L_x_62) ;  /* 0x0000008000588947 */ /* 0x006fec0003800000 */
.L_x_273:
[----:B------:R-:W-:Y:S01]  /*3220*/  ULEA UR4, UR6, UR37, 0x4 ;  /* 0x0000002506047291 */ /* 0x000fe2000f8e20ff */
[----:B------:R-:W-:Y:S01]  /*3230*/  SEL R2, R6, R2, !P2 ;  /* 0x0000000206027207 */ /* 0x000fe20005000000 */
[----:B------:R-:W-:Y:S01]  /*3240*/  UIADD3 UR5, UPT, UPT, UR5, 0x150, URZ ;  /* 0x0000015005057890 */ /* 0x000fe2000fffe0ff */
[----:B-1----:R-:W-:Y:S01]  /*3250*/  LEA R0, R11, UR37, 0x3 ;  /* 0x000000250b007c11 */ /* 0x002fe2000f8e18ff */
[----:B------:R-:W-:Y:S01]  /*3260*/  UIADD3 UR4, UPT, UPT, UR4, 0x1e0, URZ ;  /* 0x000001e004047890 */ /* 0x000fe2000fffe0ff */
[----:B------:R1:W-:Y:S01]  /*3270*/  @!P2 SYNCS.ARRIVE.TRANS64.RED RZ, [R2+URZ], R4 ;  /* 0x0000000402ffa9a7 */ /* 0x0003e200080004ff */
[----:B------:R-:W-:Y:S01]  /*3280*/  UIADD3 UR6, UPT, UPT, UR6, 0x1, URZ ;  /* 0x0000000106067890 */ /* 0x000fe2000fffe0ff */
[----:B------:R-:W-:-:S03]  /*3290*/  VIADD R3, R3, 0x1 ;  /* 0x0000000103037836 */ /* 0x000fc60000000000 */
[----:B------:R-:W-:Y:S02]  /*32a0*/  UISETP.NE.AND UP0, UPT, UR6, 0x2, UPT ;  /* 0x000000020600788c */ /* 0x000fe4000bf05270 */
[----:B------:R-:W-:Y:S01]  /*32b0*/  ISETP.NE.AND P0, PT, R3, 0x2, PT ;  /* 0x000000020300780c */ /* 0x000fe20003f05270 */
[----:B------:R-:W-:Y:S06]  /*32c0*/  UGETNEXTWORKID.BROADCAST [UR4], [UR5] ;  /* 0x00000000040073ca */ /* 0x000fec0008000100 */
[----:B------:R-:W-:Y:S02]  /*32d0*/  USEL UR4, URZ, 0x1, UP0 ;  /* 0x00000001ff047887 */ /* 0x000fe40008000000 */
[----:B------:R-:W-:-:S04]  /*32e0*/  USEL UR6, UR6, URZ, UP0 ;  /* 0x000000ff06067287 */ /* 0x000fc80008000000 */
[----:B------:R-:W-:Y:S02]  /*32f0*/  LOP3.LUT R12, R12, UR4, RZ, 0x3c, !PT ;  /* 0x000000040c0c7c12 */ /* 0x000fe4000f8e3cff */
[----:B-1----:R-:W-:-:S04]  /*3300*/  SHF.L.U32 R4, R9, 0x1f, RZ ;  /* 0x0000001f09047819 */ /* 0x002fc800000006ff */
[----:B------:R-:W1:Y:S02]  /*3310*/  SYNCS.PHASECHK.TRANS64.TRYWAIT P1, [R0+URZ+0x150], R4 ;  /* 0x00015004000075a7 */ /* 0x000e6400080211ff */
[----:B-1----:R-:W-:Y:S05]  /*3320*/  @!P1 BRA `(.L_x_63) ;  /* 0x00000080002c9947 */ /* 0x002fea0003800000 */
.L_x_274:
[----:B-1----:R-:W-:Y:S01]  /*3330*/  LEA R4, R11, UR37, 0x4 ;  /* 0x000000250b047c11 */ /* 0x002fe2000f8e20ff */
[----:B------:R-:W-:Y:S01]  /*3340*/  VIADD R0, R0, 0x160 ;  /* 0x0000016000007836 */ /* 0x000fe20000000000 */
[----:B------:R-:W-:Y:S01]  /*3350*/  SEL R3, R3, RZ, P0 ;  /* 0x000000ff03037207 */ /* 0x000fe20000000000 */
[----:B------:R-:W-:-:S03]  /*3360*/  VIADD R11, R11, 0x1 ;  /* 0x000000010b0b7836 */ /* 0x000fc60000000000 */
[----:B------:R-:W1:Y:S01]  /*3370*/  LDS.128 R4, [R4+0x1e0] ;  /* 0x0001e00004047984 */ /* 0x000e620000000c00 */
[----:B------:R-:W-:Y:S02]  /*3380*/  PRMT R0, RZ, 0x654, R0 ;  /* 0x00000654ff007816 */ /* 0x000fe40000000000 */
[C---:B------:R-:W-:Y:S01]  /*3390*/  ISETP.NE.AND P1, PT, R11.reuse, 0x2, PT ;  /* 0x000000020b00780c */ /* 0x040fe20003f25270 */
[----:B------:R-:W-:Y:S01]  /*33a0*/  @!PT LDS RZ, [RZ] ;  /* 0x00000000fffff984 */ /* 0x000fe20000000800 */
[----:B------:R-:W-:Y:S01]  /*33b0*/  @!PT LDS RZ, [RZ] ;  /* 0x00000000fffff984 */ /* 0x000fe20000000800 */
[----:B------:R-:W-:Y:S01]  /*33c0*/  @!PT LDS RZ, [RZ] ;  /* 0x00000000fffff984 */ /* 0x000fe20000000800 */
[----:B------:R-:W-:Y:S01]  /*33d0*/  @!PT LDS RZ, [RZ] ;  /* 0x00000000fffff984 */ /* 0x000fe20000000800 */
[----:B------:R2:W-:Y:S06]  /*33e0*/  MEMBAR.ALL.CTA ;  /* 0x0000000000007992 */ /* 0x0005ec0000008000 */
[----:B--2---:R-:W2:Y:S01]  /*33f0*/  FENCE.VIEW.ASYNC.S ;  /* 0x00000000000073c6 */ /* 0x004ea20000000000 */
[----:B------:R-:W-:Y:S01]  /*3400*/  SEL R11, R11, RZ, P1 ;  /* 0x000000ff0b0b7207 */ /* 0x000fe20000800000 */
[----:B--2---:R2:W-:Y:S01]  /*3410*/  SYNCS.ARRIVE.TRANS64.RED.A1T0 RZ, [R0+URZ], RZ ;  /* 0x000000ff00ff79a7 */ /* 0x0045e200081004ff */
[----:B-1----:R-:W-:-:S02]  /*3420*/  LOP3.LUT P3, RZ, R6, 0x1, RZ, 0xc0, !PT ;  /* 0x0000000106ff7812 */ /* 0x002fc4000786c0ff */
[----:B------:R-:W-:-:S04]  /*3430*/  SEL R4, RZ, 0x1, P1 ;  /* 0x00000001ff047807 */ /* 0x000fc80000800000 */
[----:B------:R-:W-:Y:S02]  /*3440*/  LOP3.LUT R9, R9, R4, RZ, 0x3c, !PT ;  /* 0x0000000409097212 */ /* 0x000fe400078e3cff */
[----:B--2---:R-:W-:-:S04]  /*3450*/  SEL R0, RZ, 0x1, P0 ;  /* 0x00000001ff007807 */ /* 0x004fc80000000000 */
[----:B------:R-:W-:Y:S01]  /*3460*/  LOP3.LUT R8, R8, R0, RZ, 0x3c, !PT ;  /* 0x0000000008087212 */ /* 0x000fe200078e3cff */
[----:B------:R-:W-:Y:S06]  /*3470*/  @P3 BRA `(.L_x_64) ;  /* 0xfffffffc002c3947 */ /* 0x000fec000383ffff */
[----:B------:R-:W-:Y:S01]  /*3480*/  ULEA UR5, UR6, UR37, 0x3 ;  /* 0x0000002506057291 */ /* 0x000fe2000f8e18ff */
[----:B------:R-:W-:-:S08]  /*3490*/  SHF.L.U32 R2, R12, 0x1f, RZ ;  /* 0x0000001f0c027819 */ /* 0x000fd000000006ff */
[----:B------:R-:W1:Y:S02]  /*34a0*/  SYNCS.PHASECHK.TRANS64 P0, [UR5+0x160], R2 ;  /* 0x00016002ff0075a7 */ /* 0x000e640008001005 */
[----:B-1----:R-:W-:Y:S05]  /*34b0*/  @P0 BRA `(.L_x_65) ;  /* 0x0000000000080947 */ /* 0x002fea0003800000 */
[----:B------:R-:W1:Y:S02]  /*34c0*/  SYNCS.PHASECHK.TRANS64.TRYWAIT P0, [UR5+0x160], R2 ;  /* 0x00016002ff0075a7 */ /* 0x000e640008001105 */
[----:B-1----:R-:W-:Y:S05]  /*34d0*/  @!P0 BRA `(.L_x_66) ;  /* 0x0000007c00d48947 */ /* 0x002fea0003800000 */
.L_x_65:
[----:B------:R-:W-:-:S04]  /*34e0*/  UIADD3 UR4, UPT, UPT, UR6, 0x1, URZ ;  /* 0x0000000106047890 */ /* 0x000fc8000fffe0ff */
[----:B------:R-:W-:-:S04]  /*34f0*/  UISETP.NE.AND UP0, UPT, UR4, 0x2, UPT ;  /* 0x000000020400788c */ /* 0x000fc8000bf05270 */
[----:B------:R-:W-:Y:S02]  /*3500*/  USEL UR7, URZ, 0x1, UP0 ;  /* 0x00000001ff077887 */ /* 0x000fe40008000000 */
[----:B------:R-:W-:-:S04]  /*3510*/  USEL UR4, UR4, URZ, UP0 ;  /* 0x000000ff04047287 */ /* 0x000fc80008000000 */
[----:B------:R-:W-:Y:S01]  /*3520*/  ULEA UR4, UR4, UR37, 0x3 ;  /* 0x0000002504047291 */ /* 0x000fe2000f8e18ff */
[----:B-1----:R-:W-:-:S04]  /*3530*/  LOP3.LUT R2, R12, UR7, RZ, 0x3c, !PT ;  /* 0x000000070c027c12 */ /* 0x002fc8000f8e3cff */
[----:B------:R-:W-:-:S04]  /*3540*/  SHF.L.U32 R0, R2, 0x1f, RZ ;  /* 0x0000001f02007819 */ /* 0x000fc800000006ff */
[----:B------:R-:W1:Y:S02]  /*3550*/  SYNCS.PHASECHK.TRANS64 P0, [UR4+0x160], R0 ;  /* 0x00016000ff0075a7 */ /* 0x000e640008001004 */
[----:B-1----:R-:W-:Y:S05]  /*3560*/  @P0 EXIT ;  /* 0x000000000000094d */ /* 0x002fea0003800000 */
[----:B------:R-:W-:Y:S02]  /*3570*/  SHF.L.U32 R2, R2, 0x1f, RZ ;  /* 0x0000001f02027819 */ /* 0x000fe400000006ff */
[----:B------:R-:W-:-:S07]  /*3580*/  MOV R0, UR4 ;  /* 0x0000000400007c02 */ /* 0x000fce0008000f00 */
.L_x_67:
[----:B-1----:R1:W2:Y:S02]  /*3590*/  SYNCS.PHASECHK.TRANS64.TRYWAIT P0, [R0+URZ+0x160], R2 ;  /* 0x00016002000075a7 */ /* 0x0022a400080011ff */
[----:B--2---:R-:W-:Y:S05]  /*35a0*/  @!P0 NANOSLEEP.SYNCS 0x989680 ;  /* 0x009896800000895d */ /* 0x004fea0003900000 */
[----:B------:R-:W2:Y:S02]  /*35b0*/  @!P0 SYNCS.PHASECHK.TRANS64 P0, [R0+URZ+0x160], R2 ;  /* 0x00016002000085a7 */ /* 0x000ea400080010ff */
[----:B--2---:R-:W-:Y:S05]  /*35c0*/  @P0 EXIT ;  /* 0x000000000000094d */ /* 0x004fea0003800000 */
[----:B------:R-:W-:Y:S05]  /*35d0*/  BRA `(.L_x_67) ;  /* 0xfffffffc00ec7947 */ /* 0x000fea000383ffff */
.L_x_60:
[----:B------:R-:W-:Y:S05]  /*35e0*/  BRA.U UP4, `(.L_x_68) ;  /* 0x0000001104a07547 */ /* 0x000fea000b800000 */
[----:B------:R-:W-:Y:S01]  /*35f0*/  UMOV UR6, 0x40 ;  /* 0x0000004000067882 */ /* 0x000fe20000000000 */
[----:B------:R-:W-:Y:S01]  /*3600*/  NOP ;  /* 0x0000000000007918 */ /* 0x000fe20000000000 */
[----:B------:R-:W-:Y:S01]  /*3610*/  ULEA UR6, UR37, UR6, 0x18 ;  /* 0x0000000625067291 */ /* 0x000fe2000f8ec0ff */
[----:B------:R-:W-:Y:S02]  /*3620*/  UMOV UR7, 0x400 ;  /* 0x0000040000077882 */ /* 0x000fe40000000000 */
[----:B------:R-:W-:-:S06]  /*3630*/  ULEA UR37, UR37, UR7, 0x18 ;  /* 0x0000000725257291 */ /* 0x000fcc000f8ec0ff */
[----:B------:R-:W1:Y:S02]  /*3640*/  LDS.U8 R2, [UR6+0x1c] ;  /* 0x00001c06ff027984 */ /* 0x000e640008000000 */
[----:B-1----:R-:W-:-:S13]  /*3650*/  ISETP.NE.AND P0, PT, R2, RZ, PT ;  /* 0x000000ff0200720c */ /* 0x002fda0003f05270 */
[----:B------:R-:W-:Y:S05]  /*3660*/  @P0 BRA `(.L_x_69) ;  /* 0x0000000400080947 */ /* 0x000fea0003800000 */
[----:B------:R-:W-:Y:S02]  /*3670*/  UISETP.NE.U32.AND UP0, UPT, UR5, 0x1, UPT ;  /* 0x000000010500788c */ /* 0x000fe4000bf05070 */
[----:B------:R-:W-:-:S07]  /*3680*/  UIADD3 UR8, UPT, UPT, UR6, 0x8, URZ ;  /* 0x0000000806087890 */ /* 0x000fce000fffe0ff */
[----:B------:R-:W-:Y:S05]  /*3690*/  BRA.U !UP0, `(.L_x_70) ;  /* 0x00000001089c7547 */ /* 0x000fea000b800000 */
[----:B------:R-:W-:Y:S01]  /*36a0*/  ELECT P0, URZ, PT ;  /* 0x0000000000ff782f */ /* 0x000fe20003800000 */
[----:B------:R-:W-:-:S12]  /*36b0*/  BSSY B0, `(.L_x_70) ;  /* 0x0000025000007945 */ /* 0x000fd80003800000 */
[----:B------:R-:W-:Y:S05]  /*36c0*/  @!P0 BRA `(.L_x_71) ;  /* 0x00000000008c8947 */ /* 0x000fea0003800000 */
[----:B------:R-:W-:-:S05]  /*36d0*/  UMOV UR7, 0x10 ;  /* 0x0000001000077882 */ /* 0x000fca0000000000 */
[----:B------:R-:W-:Y:S04]  /*36e0*/  DEPBAR.LE SB1, 0x36 ;  /* 0x00009d800000791a */ /* 0x000fe80000000000 */
[----:B------:R-:W1:Y:S02]  /*36f0*/  UTCATOMSWS.2CTA.FIND_AND_SET.ALIGN UP1, UR7, UR7 ;  /* 0x00000007000775e3 */ /* 0x000e640008220800 */
[----:B-1----:R-:W-:Y:S01]  /*3700*/  MOV R10, UR7 ;  /* 0x00000007000a7c02 */ /* 0x002fe20008000f00 */
[----:B------:R-:W-:Y:S06]  /*3710*/  BRA.U UP1, `(.L_x_72) ;  /* 0x0000000101187547 */ /* 0x000fec000b800000 */
.L_x_73:
[----:B------:R-:W-:Y:S05]  /*3720*/  NANOSLEEP 0x64 ;  /* 0x000000640000795d */ /* 0x000fea0003800000 */
[----:B------:R-:W-:-:S05]  /*3730*/  UMOV UR7, 0x10 ;  /* 0x0000001000077882 */ /* 0x000fca0000000000 */
[----:B------:R-:W-:Y:S04]  /*3740*/  DEPBAR.LE SB1, 0x36 ;  /* 0x00009d800000791a */ /* 0x000fe80000000000 */
[----:B------:R-:W1:Y:S02]  /*3750*/  UTCATOMSWS.2CTA.FIND_AND_SET.ALIGN UP1, UR7, UR7 ;  /* 0x00000007000775e3 */ /* 0x000e640008220800 */
[----:B-1----:R-:W-:Y:S01]  /*3760*/  MOV R10, UR7 ;  /* 0x00000007000a7c02 */ /* 0x002fe20008000f00 */
[----:B------:R-:W-:Y:S05]  /*3770*/  BRA.U !UP1, `(.L_x_73) ;  /* 0xfffffffd09e87547 */ /* 0x000fea000b83ffff */
.L_x_72:
[----:B------:R-:W1:Y:S01]  /*3780*/  LDS R5, [UR6+0x10] ;  /* 0x00001006ff057984 */ /* 0x000e620008000800 */
[----:B------:R-:W-:Y:S01]  /*3790*/  IMAD.U32 R3, RZ, RZ, UR37 ;  /* 0x00000025ff037e24 */ /* 0x000fe2000f8e00ff */
[----:B------:R-:W-:-:S03]  /*37a0*/  MOV R2, UR4 ;  /* 0x0000000400027c02 */ /* 0x000fc60008000f00 */
[----:B------:R-:W-:Y:S01]  /*37b0*/  VIADD R3, R3, 0x200 ;  /* 0x0000020003037836 */ /* 0x000fe20000000000 */
[----:B-1----:R-:W-:-:S04]  /*37c0*/  SHF.L.U32 R5, R5, 0x1f, RZ ;  /* 0x0000001f05057819 */ /* 0x002fc800000006ff */
[----:B------:R-:W1:Y:S02]  /*37d0*/  SYNCS.PHASECHK.TRANS64.TRYWAIT P0, [UR6+0x8], R5 ;  /* 0x00000805ff0075a7 */ /* 0x000e640008001106 */
[----:B-1----:R-:W-:Y:S05]  /*37e0*/  @P0 BRA `(.L_x_74) ;  /* 0x0000000000080947 */ /* 0x002fea0003800000 */
[----:B------:R-:W1:Y:S02]  /*37f0*/  SYNCS.PHASECHK.TRANS64.TRYWAIT P0, [UR6+0x8], R5 ;  /* 0x00000805ff0075a7 */ /* 0x000e640008001106 */
[----:B-1----:R-:W-:Y:S05]  /*3800*/  @!P0 BRA `(.L_x_75) ;  /* 0x0000007c00208947 */ /* 0x002fea0003800000 */
.L_x_74:
[----:B-1----:R-:W-:Y:S01]  /*3810*/  HFMA2 R4, -RZ, RZ, 0, 5.9604644775390625e-08 ;  /* 0x00000001ff047431 */ /* 0x002fe200000001ff */
[----:B------:R-:W-:Y:S01]  /*3820*/  UPRMT UR7, UR4, 0x654, UR8 ;  /* 0x0000065404077896 */ /* 0x000fe20008000008 */
[----:B------:R-:W-:Y:S01]  /*3830*/  IMAD.MOV.U32 R7, RZ, RZ, 0xffff ;  /* 0x0000ffffff077424 */ /* 0x000fe200078e00ff */
[----:B------:R-:W-:Y:S01]  /*3840*/  PRMT R2, R2, 0x654, R3 ;  /* 0x0000065402027816 */ /* 0x000fe20000000003 */
[----:B------:R-:W-:Y:S02]  /*3850*/  IMAD.MOV.U32 R5, RZ, RZ, 0x4 ;  /* 0x00000004ff057424 */ /* 0x000fe400078e00ff */
[----:B------:R-:W-:Y:S01]  /*3860*/  IMAD.SHL.U32 R9, R10, 0x20, RZ ;  /* 0x000000200a097824 */ /* 0x000fe200078e00ff */
[----:B------:R-:W-:Y:S02]  /*3870*/  MOV R3, UR7 ;  /* 0x0000000700037c02 */ /* 0x000fe40008000f00 */
[-C--:B------:R-:W-:Y:S01]  /*3880*/  SHF.L.U32 R7, R7, R10.reuse, RZ ;  /* 0x0000000a07077219 */ /* 0x080fe200000006ff */
[----:B------:R1:W-:Y:S01]  /*3890*/  SYNCS.ARRIVE.TRANS64.RED RZ, [UR7], R5 ;  /* 0x00000005ffff79a7 */ /* 0x0003e20008000407 */
[----:B------:R-:W-:Y:S01]  /*38a0*/  SHF.L.U32 R6, R4, R10, RZ ;  /* 0x0000000a04067219 */ /* 0x000fe200000006ff */
[----:B------:R1:W-:Y:S04]  /*38b0*/  STS [UR37+0x200], R9 ;  /* 0x00020009ff007988 */ /* 0x0003e80008000825 */
[----:B------:R1:W-:Y:S04]  /*38c0*/  STAS [R2.64], R10 ;  /* 0x0000000a02007dbd */ /* 0x0003e8000c0008ff */
[----:B------:R1:W-:Y:S04]  /*38d0*/  ATOMS.OR RZ, [UR6+0x14], R7 ;  /* 0x00001407ffff798c */ /* 0x0003e8000b000006 */
[----:B------:R1:W-:Y:S04]  /*38e0*/  ATOMS.OR RZ, [UR6+0x18], R6 ;  /* 0x00001806ffff798c */ /* 0x0003e8000b000006 */
[----:B------:R1:W-:Y:S02]  /*38f0*/  ATOMS.XOR RZ, [UR6+0x10], R4 ;  /* 0x00001004ffff798c */ /* 0x0003e4000b800006 */
.L_x_71:
[----:B------:R-:W-:Y:S05]  /*3900*/  BSYNC B0 ;  /* 0x0000000000007941 */ /* 0x000fea0003800000 */
.L_x_70:
[----:B------:R-:W-:Y:S05]  /*3910*/  BRA.U UP0, `(.L_x_76) ;  /* 0x00000001006c7547 */ /* 0x000fea000b800000 */
[----:B------:R-:W-:-:S03]  /*3920*/  UMOV UR7, 0xffffffff ;  /* 0xffffffff00077882 */ /* 0x000fc60000000000 */
[----:B------:R-:W-:Y:S05]  /*3930*/  BRA.DIV UR7, `(.L_x_77) ;  /* 0x0000007a07ec7947 */ /* 0x000fea000b800000 */
[----:B------:R-:W-:-:S13]  /*3940*/  ELECT P6, URZ, PT ;  /* 0x0000000000ff782f */ /* 0x000fda00038c0000 */
.L_x_278:
[----:B------:R-:W-:Y:S05]  /*3950*/  @!P6 BRA `(.L_x_76) ;  /* 0x00000000005ce947 */ /* 0x000fea0003800000 */
[----:B-1----:R-:W1:Y:S02]  /*3960*/  LDS R3, [UR6+0x10] ;  /* 0x00001006ff037984 */ /* 0x002e640008000800 */
[----:B-1----:R-:W-:-:S04]  /*3970*/  SHF.L.U32 R3, R3, 0x1f, RZ ;  /* 0x0000001f03037819 */ /* 0x002fc800000006ff */
[----:B------:R-:W1:Y:S02]  /*3980*/  SYNCS.PHASECHK.TRANS64.TRYWAIT P0, [UR6+0x8], R3 ;  /* 0x00000803ff0075a7 */ /* 0x000e640008001106 */
[----:B-1----:R-:W-:Y:S05]  /*3990*/  @P0 BRA `(.L_x_78) ;  /* 0x0000000000080947 */ /* 0x002fea0003800000 */
[----:B------:R-:W1:Y:S02]  /*39a0*/  SYNCS.PHASECHK.TRANS64.TRYWAIT P0, [UR6+0x8], R3 ;  /* 0x00000803ff0075a7 */ /* 0x000e640008001106 */
[----:B-1----:R-:W-:Y:S05]  /*39b0*/  @!P0 BRA `(.L_x_79) ;  /* 0x0000007800ec8947 */ /* 0x002fea0003800000 */
.L_x_78:
[----:B------:R-:W2:Y:S01]  /*39c0*/  LDS R5, [UR37+0x200] ;  /* 0x00020025ff057984 */ /* 0x000ea20008000800 */
[----:B-1----:R-:W-:Y:S02]  /*39d0*/  HFMA2 R2, -RZ, RZ, 0, 5.9604644775390625e-08 ;  /* 0x00000001ff027431 */ /* 0x002fe400000001ff */
[----:B------:R-:W-:Y:S01]  /*39e0*/  IMAD.MOV.U32 R3, RZ, RZ, 0xffff ;  /* 0x0000ffffff037424 */ /* 0x000fe200078e00ff */
[----:B------:R-:W-:Y:S01]  /*39f0*/  UPRMT UR7, UR4, 0x654, UR8 ;  /* 0x0000065404077896 */ /* 0x000fe20008000008 */
[----:B--2---:R-:W-:-:S03]  /*3a00*/  IMAD.SHL.U32 R4, R5, 0x20, RZ ;  /* 0x0000002005047824 */ /* 0x004fc600078e00ff */
[-C--:B------:R-:W-:Y:S02]  /*3a10*/  SHF.L.U32 R3, R3, R5.reuse, RZ ;  /* 0x0000000503037219 */ /* 0x080fe400000006ff */
[----:B------:R-:W-:Y:S01]  /*3a20*/  SHF.L.U32 R5, R2, R5, RZ ;  /* 0x0000000502057219 */ /* 0x000fe200000006ff */
[----:B------:R2:W-:Y:S04]  /*3a30*/  STS [UR37+0x200], R4 ;  /* 0x00020004ff007988 */ /* 0x0005e80008000825 */
[----:B------:R2:W-:Y:S04]  /*3a40*/  ATOMS.OR RZ, [UR6+0x14], R3 ;  /* 0x00001403ffff798c */ /* 0x0005e8000b000006 */
[----:B------:R2:W-:Y:S01]  /*3a50*/  ATOMS.OR RZ, [UR6+0x18], R5 ;  /* 0x00001805ffff798c */ /* 0x0005e2000b000006 */
[----:B------:R-:W-:Y:S03]  /*3a60*/  SYNCS.ARRIVE.TRANS64.RED.A1T0 RZ, [UR7], RZ ;  /* 0x000000ffffff79a7 */ /* 0x000fe60008100407 */
[----:B------:R2:W-:Y:S01]  /*3a70*/  ATOMS.XOR RZ, [UR6+0x10], R2 ;  /* 0x00001002ffff798c */ /* 0x0005e2000b800006 */
[----:B------:R-:W-:Y:S05]  /*3a80*/  BRA `(.L_x_76) ;  /* 0x0000000000107947 */ /* 0x000fea0003800000 */
.L_x_69:
[----:B------:R-:W-:-:S05]  /*3a90*/  MOV R2, 0xffffffff ;  /* 0xffffffff00027802 */ /* 0x000fca0000000f00 */
[----:B------:R1:W-:Y:S02]  /*3aa0*/  STS [UR37+0x200], R2 ;  /* 0x00020002ff007988 */ /* 0x0003e40008000825 */
[----:B-1----:R-:W-:Y:S02]  /*3ab0*/  MOV R2, 0x3ad0 ;  /* 0x00003ad000027802 */ /* 0x002fe40000000f00 */
[----:B-----5:R-:W-:Y:S05]  /*3ac0*/  CALL.REL.NOINC `($__internal_1_$__cuda_sm10x_tcgen05_guardrail_trap_phase_invalid_during_alloc) ;  /* 0x0000008000807944 */ /* 0x020fea0003c00000 */
.L_x_76:
[----:B------:R-:W-:Y:S05]  /*3ad0*/  WARPSYNC.ALL ;  /* 0x0000000000007948 */ /* 0x000fea0003800000 */
[----:B------:R-:W3:Y:S01]  /*3ae0*/  S2UR UR8, SR_CgaCtaId ;  /* 0x00000000000879c3 */ /* 0x000ee20000008800 */
[----:B------:R-:W-:Y:S01]  /*3af0*/  UMOV UR6, 0x400 ;  /* 0x0000040000067882 */ /* 0x000fe20000000000 */
[----:B------:R-:W-:-:S06]  /*3b00*/  NOP ;  /* 0x0000000000007918 */ /* 0x000fcc0000000000 */
[----:B------:R-:W-:Y:S06]  /*3b10*/  BAR.ARV 0x6, 0xa0 ;  /* 0x0182800000007b1d */ /* 0x000fec0000002000 */
[----:B------:R-:W-:Y:S01]  /*3b20*/  LOP3.LUT R0, R0, 0xffff, RZ, 0xc0, !PT ;  /* 0x0000ffff00007812 */ /* 0x000fe200078ec0ff */
[----:B-1----:R-:W-:Y:S01]  /*3b30*/  IMAD.MOV.U32 R9, RZ, RZ, 0x1 ;  /* 0x00000001ff097424 */ /* 0x002fe200078e00ff */
[----:B------:R-:W-:Y:S01]  /*3b40*/  LOP3.LUT R8, R8, 0xffff, RZ, 0xc0, !PT ;  /* 0x0000ffff08087812 */ /* 0x000fe200078ec0ff */
[----:B------:R-:W-:Y:S01]  /*3b50*/  UMOV UR22, URZ ;  /* 0x000000ff00167c82 */ /* 0x000fe20008000000 */
[----:B------:R-:W-:Y:S01]  /*3b60*/  R2UR UR12, R0 ;  /* 0x00000000000c72ca */ /* 0x000fe200000e0000 */
[----:B------:R-:W-:Y:S01]  /*3b70*/  UMOV UR21, URZ ;  /* 0x000000ff00157c82 */ /* 0x000fe20008000000 */
[----:B------:R-:W-:Y:S01]  /*3b80*/  R2UR UR13, R8 ;  /* 0x00000000080d72ca */ /* 0x000fe200000e0000 */
[----:B------:R-:W-:Y:S01]  /*3b90*/  IMAD.MOV.U32 R8, RZ, RZ, RZ ;  /* 0x000000ffff087224 */ /* 0x000fe200078e00ff */
[----:B------:R-:W-:Y:S01]  /*3ba0*/  UMOV UR20, URZ ;  /* 0x000000ff00147c82 */ /* 0x000fe20008000000 */
[----:B------:R-:W-:-:S02]  /*3bb0*/  UISETP.NE.AND UP2, UPT, UR5, URZ, UPT ;  /* 0x000000ff0500728c */ /* 0x000fc4000bf45270 */
[----:B---3--:R-:W-:Y:S01]  /*3bc0*/  ULEA UR8, UR8, UR6, 0x18 ;  /* 0x0000000608087291 */ /* 0x008fe2000f8ec0ff */
[----:B------:R-:W1:Y:S03]  /*3bd0*/  LDCU UR6, c[0x0][0x38c] ;  /* 0x00007180ff0677ac */ /* 0x000e660008000800 */
[----:B------:R-:W-:Y:S02]  /*3be0*/  UIADD3 UR14, UPT, UPT, UR8, 0x6400, URZ ;  /* 0x00006400080e7890 */ /* 0x000fe4000fffe0ff */
[----:B------:R-:W-:-:S03]  /*3bf0*/  UIADD3 UR15, UPT, UPT, UR8, 0x16400, URZ ;  /* 0x00016400080f7890 */ /* 0x000fc6000fffe0ff */
[----:B--2---:R-:W2:Y:S01]  /*3c00*/  LDS R2, [UR8+0x200] ;  /* 0x00020008ff027984 */ /* 0x004ea20008000800 */
[----:B------:R-:W-:Y:S02]  /*3c10*/  USHF.R.U32.HI UR14, URZ, 0x4, UR14 ;  /* 0x00000004ff0e7899 */ /* 0x000fe4000801160e */
[----:B------:R-:W-:Y:S02]  /*3c20*/  USHF.R.U32.HI UR15, URZ, 0x4, UR15 ;  /* 0x00000004ff0f7899 */ /* 0x000fe4000801160f */
[----:B------:R-:W-:Y:S02]  /*3c30*/  ULOP3.LUT UR14, UR14, 0x3fff, URZ, 0xc0, !UPT ;  /* 0x00003fff0e0e7892 */ /* 0x000fe4000f8ec0ff */
[----:B------:R-:W-:Y:S02]  /*3c40*/  ULOP3.LUT UR15, UR15, 0x3fff, URZ, 0xc0, !UPT ;  /* 0x00003fff0f0f7892 */ /* 0x000fe4000f8ec0ff */
[----:B------:R-:W-:Y:S02]  /*3c50*/  ULOP3.LUT UR14, UR14, 0x10000, URZ, 0xfc, !UPT ;  /* 0x000100000e0e7892 */ /* 0x000fe4000f8efcff */
[----:B-1----:R-:W-:-:S02]  /*3c60*/  UIADD3 UR6, UPT, UPT, UR6, 0x3f, URZ ;  /* 0x0000003f06067890 */ /* 0x002fc4000fffe0ff */
[----:B------:R-:W-:Y:S02]  /*3c70*/  ULOP3.LUT UR15, UR15, 0x10000, URZ, 0xfc, !UPT ;  /* 0x000100000f0f7892 */ /* 0x000fe4000f8efcff */
[----:B------:R-:W-:Y:S01]  /*3c80*/  USHF.R.S32.HI UR7, URZ, 0x1f, UR6 ;  /* 0x0000001fff077899 */ /* 0x000fe20008011406 */
[----:B------:R-:W-:Y:S01]  /*3c90*/  UMOV UR28, 0x0 ;  /* 0x00000000001c7882 */ /* 0x000fe20000000000 */
[----:B------:R-:W-:Y:S02]  /*3ca0*/  UMOV UR29, 0x8400010 ;  /* 0x08400010001d7882 */ /* 0x000fe40000000000 */
[----:B------:R-:W-:Y:S01]  /*3cb0*/  ULEA.HI UR7, UR7, UR6, URZ, 0x6 ;  /* 0x0000000607077291 */ /* 0x000fe2000f8f30ff */
[----:B------:R-:W-:Y:S01]  /*3cc0*/  UMOV UR26, 0x0 ;  /* 0x00000000001a7882 */ /* 0x000fe20000000000 */
[----:B------:R-:W-:Y:S02]  /*3cd0*/  UMOV UR27, 0x8400010 ;  /* 0x08400010001b7882 */ /* 0x000fe40000000000 */
[----:B------:R-:W-:-:S04]  /*3ce0*/  USHF.R.S32.HI UR7, URZ, 0x6, UR7 ;  /* 0x00000006ff077899 */ /* 0x000fc80008011407 */
[----:B------:R-:W-:-:S04]  /*3cf0*/  UISETP.LT.AND UP0, UPT, UR7, 0x1, UPT ;  /* 0x000000010700788c */ /* 0x000fc8000bf01270 */
[----:B------:R-:W-:Y:S01]  /*3d00*/  USEL UR23, UR7, 0x1, !UP0 ;  /* 0x0000000107177887 */ /* 0x000fe2000c000000 */
[----:B--2---:R-:W-:Y:S02]  /*3d10*/  R2UR UR24, R2 ;  /* 0x00000000021872ca */ /* 0x004fe400000e0000 */
[----:B------:R-:W-:-:S13]  /*3d20*/  CS2R R2, SRZ ;  /* 0x0000000000027805 */ /* 0x000fda000001ff00 */
.L_x_87:
[C---:B------:R-:W-:Y:S02]  /*3d30*/  LEA R0, R8.reuse, UR8, 0x3 ;  /* 0x0000000808007c11 */ /* 0x040fe4000f8e18ff */
[----:B------:R-:W-:Y:S02]  /*3d40*/  SHF.L.U32 R4, R3, 0x1f, RZ ;  /* 0x0000001f03047819 */ /* 0x000fe400000006ff */
[----:B------:R-:W-:Y:S02]  /*3d50*/  LEA R5, R8, UR8, 0x4 ;  /* 0x0000000808057c11 */ /* 0x000fe4000f8e20ff */
[----:B------:R-:W1:Y:S02]  /*3d60*/  SYNCS.PHASECHK.TRANS64.TRYWAIT P0, [R0+URZ+0x150], R4 ;  /* 0x00015004000075a7 */ /* 0x000e6400080011ff */
[----:B-1-34-:R-:W-:Y:S05]  /*3d70*/  @!P0 BRA `(.L_x_80) ;  /* 0x0000007800148947 */ /* 0x01afea0003800000 */
.L_x_279:
[----:B-1----:R-:W1:Y:S01]  /*3d80*/  LDS.128 R4, [R5+0x1e0] ;  /* 0x0001e00005047984 */ /* 0x002e620000000c00 */
[----:B------:R-:W-:Y:S02]  /*3d90*/  VIADD R0, R0, 0x160 ;  /* 0x0000016000007836 */ /* 0x000fe40000000000 */
[----:B------:R-:W-:Y:S01]  /*3da0*/  VIADD R8, R8, 0x1 ;  /* 0x0000000108087836 */ /* 0x000fe20000000000 */
[----:B------:R-:W-:Y:S01]  /*3db0*/  @!PT LDS RZ, [RZ] ;  /* 0x00000000fffff984 */ /* 0x000fe20000000800 */
[----:B------:R-:W-:Y:S01]  /*3dc0*/  @!PT LDS RZ, [RZ] ;  /* 0x00000000fffff984 */ /* 0x000fe20000000800 */
[----:B------:R-:W-:Y:S01]  /*3dd0*/  @!PT LDS RZ, [RZ] ;  /* 0x00000000fffff984 */ /* 0x000fe20000000800 */
[----:B------:R-:W-:Y:S01]  /*3de0*/  @!PT LDS RZ, [RZ] ;  /* 0x00000000fffff984 */ /* 0x000fe20000000800 */
[----:B------:R2:W-:Y:S06]  /*3df0*/  MEMBAR.ALL.CTA ;  /* 0x0000000000007992 */ /* 0x0005ec0000008000 */
[----:B--2---:R-:W2:Y:S01]  /*3e00*/  FENCE.VIEW.ASYNC.S ;  /* 0x00000000000073c6 */ /* 0x004ea20000000000 */
[----:B------:R-:W-:-:S04]  /*3e10*/  PRMT R0, RZ, 0x654, R0 ;  /* 0x00000654ff007816 */ /* 0x000fc80000000000 */
[----:B--2---:R2:W-:Y:S01]  /*3e20*/  SYNCS.ARRIVE.TRANS64.RED.A1T0 RZ, [R0+URZ], RZ ;  /* 0x000000ff00ff79a7 */ /* 0x0045e200081004ff */
[----:B-1----:R-:W-:Y:S01]  /*3e30*/  LOP3.LUT P1, RZ, R6, 0x1, RZ, 0xc0, !PT ;  /* 0x0000000106ff7812 */ /* 0x002fe2000782c0ff */
[----:B--2---:R-:W-:-:S12]  /*3e40*/  BRA.U UP2, `(.L_x_81) ;  /* 0x0000000102e07547 */ /* 0x004fd8000b800000 */
[----:B------:R-:W1:Y:S01]  /*3e50*/  LDCU UR6, c[0x0][0x38c] ;  /* 0x00007180ff0677ac */ /* 0x000e620008000800 */
[----:B------:R-:W-:Y:S02]  /*3e60*/  PLOP3.LUT P2, PT, PT, PT, PT, 0x80, 0x8 ;  /* 0x000000000008781c */ /* 0x000fe40003f4f070 */
[----:B------:R-:W-:Y:S01]  /*3e70*/  SHF.L.U32 R4, R9, 0x1f, RZ ;  /* 0x0000001f09047819 */ /* 0x000fe200000006ff */
[----:B------:R-:W-:Y:S02]  /*3e80*/  ULEA UR10, UR22, UR8, 0x3 ;  /* 0x00000008160a7291 */ /* 0x000fe4000f8e18ff */
[----:B------:R-:W-:Y:S02]  /*3e90*/  ULEA UR11, UR22, UR24, 0x7 ;  /* 0x00000018160b7291 */ /* 0x000fe4000f8e38ff */
[----:B-1----:R-:W-:-:S06]  /*3ea0*/  UISETP.GE.AND UP0, UPT, UR6, 0x1, UPT ;  /* 0x000000010600788c */ /* 0x002fcc000bf06270 */
[----:B------:R-:W-:-:S05]  /*3eb0*/  PLOP3.LUT P0, PT, PT, PT, UP0, 0x80, 0x8 ;  /* 0x000000000008781c */ /* 0x000fca0003f0f008 */
[----:B------:R-:W-:-:S08]  /*3ec0*/  @UP0 ULEA UR6, UR21, UR8, 0x3 ;  /* 0x0000000815060291 */ /* 0x000fd0000f8e18ff */
[----:B------:R-:W-:-:S04]  /*3ed0*/  @P0 SHF.L.U32 R0, R2, 0x1f, RZ ;  /* 0x0000001f02000819 */ /* 0x000fc800000006ff */
[----:B------:R1:W2:Y:S01]  /*3ee0*/  @P0 SYNCS.PHASECHK.TRANS64.TRYWAIT P2, [UR6], R0 ;  /* 0x00000000ff0005a7 */ /* 0x0002a20008041106 */
[----:B------:R-:W3:Y:S02]  /*3ef0*/  SYNCS.PHASECHK.TRANS64.TRYWAIT P0, [UR10+0x190], R4 ;  /* 0x00019004ff0075a7 */ /* 0x000ee4000800110a */
[----:B-123--:R-:W-:Y:S05]  /*3f00*/  @!P0 BRA `(.L_x_82) ;  /* 0x0000007400c48947 */ /* 0x00efea0003800000 */
.L_x_281:
[----:B------:R-:W-:Y:S01]  /*3f10*/  UMOV UR19, UR20 ;  /* 0x0000001400137c82 */ /* 0x000fe20008000000 */
[----:B------:R-:W-:Y:S05]  /*3f20*/  BRA.U !UP0, `(.L_x_83) ;  /* 0x0000000108987547 */ /* 0x000fea000b800000 */
[----:B------:R-:W-:Y:S02]  /*3f30*/  UIADD3 UR19, UPT, UPT, UR23, UR20, URZ ;  /* 0x0000001417137290 */ /* 0x000fe4000fffe0ff */
[----:B------:R-:W-:Y:S01]  /*3f40*/  UPLOP3.LUT UP3, UPT, UPT, UPT, UPT, 0x40, 0x4 ;  /* 0x000000000004789c */ /* 0x000fe20003f6e870 */
[----:B------:R-:W-:Y:S01]  /*3f50*/  UMOV UR18, UR7 ;  /* 0x0000000700127c82 */ /* 0x000fe20008000000 */
[----:B------:R-:W-:-:S09]  /*3f60*/  UMOV UR17, UR21 ;  /* 0x0000001500117c82 */ /* 0x000fd20008000000 */
.L_x_86:
[----:B--2---:R-:W-:Y:S01]  /*3f70*/  ULEA UR9, UR17, UR8, 0x3 ;  /* 0x0000000811097291 */ /* 0x004fe2000f8e18ff */
[----:B---3--:R-:W-:Y:S11]  /*3f80*/  @P2 BRA `(.L_x_84) ;  /* 0x00000000000c2947 */ /* 0x008ff60003800000 */
[----:B-1----:R-:W-:Y:S04]  /*3f90*/  SHF.L.U32 R4, R2, 0x1f, RZ ;  /* 0x0000001f02047819 */ /* 0x002fe800000006ff */
[----:B------:R-:W1:Y:S02]  /*3fa0*/  SYNCS.PHASECHK.TRANS64.TRYWAIT P0, [UR9], R4 ;  /* 0x00000004ff0075a7 */ /* 0x000e640008001109 */
[----:B-1----:R-:W-:Y:S05]  /*3fb0*/  @!P0 BRA `(.L_x_85) ;  /* 0x0000007400b08947 */ /* 0x002fea0003800000 */
.L_x_84:
[----:B------:R-:W-:Y:S01]  /*3fc0*/  UISETP.NE.AND UP0, UPT, UR18, 0x1, UPT ;  /* 0x000000011200788c */ /* 0x000fe2000bf05270 */
[----:B------:R-:W-:Y:S01]  /*3fd0*/  PLOP3.LUT P2, PT, PT, PT, PT, 0x80, 0x8 ;  /* 0x000000000008781c */ /* 0x000fe20003f4f070 */
[----:B------:R-:W-:Y:S02]  /*3fe0*/  UIADD3 UR21, UPT, UPT, UR17, 0x1, URZ ;  /* 0x0000000111157890 */ /* 0x000fe4000fffe0ff */
[----:B------:R-:W-:Y:S02]  /*3ff0*/  ULEA UR30, UR17, UR15, 0x9 ;  /* 0x0000000f111e7291 */ /* 0x000fe4000f8e48ff */
[----:B------:R-:W-:Y:S01]  /*4000*/  UISETP.NE.AND UP1, UPT, UR21, 0x10, UPT ;  /* 0x000000101500788c */ /* 0x000fe2000bf25270 */
[----:B------:R-:W-:Y:S01]  /*4010*/  PLOP3.LUT P0, PT, PT, PT, UP0, 0x80, 0x8 ;  /* 0x000000000008781c */ /* 0x000fe20003f0f008 */
[----:B------:R-:W-:Y:S02]  /*4020*/  ULEA UR32, UR17, UR14, 0x8 ;  /* 0x0000000e11207291 */ /* 0x000fe4000f8e40ff */
[----:B------:R-:W-:Y:S02]  /*4030*/  USEL UR16, URZ, 0x1, UP1 ;  /* 0x00000001ff107887 */ /* 0x000fe40008800000 */
[----:B------:R-:W-:Y:S02]  /*4040*/  USEL UR21, UR21, URZ, UP1 ;  /* 0x000000ff15157287 */ /* 0x000fe40008800000 */
[----:B------:R-:W-:Y:S02]  /*4050*/  UIADD3 UR36, UPT, UPT, UR30, 0x2, URZ ;  /* 0x000000021e247890 */ /* 0x000fe4000fffe0ff */
[----:B------:R-:W-:Y:S01]  /*4060*/  @UP0 ULEA UR6, UR21, UR8, 0x3 ;  /* 0x0000000815060291 */ /* 0x000fe2000f8e18ff */
[----:B------:R-:W-:Y:S01]  /*4070*/  LOP3.LUT R2, R2, UR16, RZ, 0x3c, !PT ;  /* 0x0000001002027c12 */ /* 0x000fe2000f8e3cff */
[----:B------:R-:W-:Y:S02]  /*4080*/  UIADD3 UR34, UPT, UPT, UR32, 0x2, URZ ;  /* 0x0000000220227890 */ /* 0x000fe4000fffe0ff */
[----:B------:R-:W-:Y:S01]  /*4090*/  UIADD3 UR9, UPT, UPT, UR9, 0x80, URZ ;  /* 0x0000008009097890 */ /* 0x000fe2000fffe0ff */
[----:B-1----:R-:W-:Y:S01]  /*40a0*/  @P0 SHF.L.U32 R0, R2, 0x1f, RZ ;  /* 0x0000001f02000819 */ /* 0x002fe200000006ff */
[----:B------:R-:W-:Y:S01]  /*40b0*/  UMOV UR31, 0x80004020 ;  /* 0x80004020001f7882 */ /* 0x000fe20000000000 */
[----:B------:R-:W-:Y:S01]  /*40c0*/  UMOV UR33, 0x80004020 ;  /* 0x8000402000217882 */ /* 0x000fe20000000000 */
[----:B------:R-:W-:Y:S01]  /*40d0*/  UMOV UR37, 0x80004020 ;  /* 0x8000402000257882 */ /* 0x000fe20000000000 */
[----:B------:R2:W3:Y:S01]  /*40e0*/  @P0 SYNCS.PHASECHK.TRANS64.TRYWAIT P2, [UR6], R0 ;  /* 0x00000000ff0005a7 */ /* 0x0004e20008041106 */
[----:B------:R-:W-:Y:S01]  /*40f0*/  UIADD3 UR20, UPT, UPT, UR20, 0x1, URZ ;  /* 0x0000000114147890 */ /* 0x000fe2000fffe0ff */
[----:B------:R2:W-:Y:S01]  /*4100*/  UTCQMMA.2CTA gdesc[UR32], gdesc[UR30], tmem[UR11], tmem[UR28], idesc[UR29], UP3 ;  /* 0x00ff1c1e200075ea */ /* 0x0005e20009a0030b */
[----:B------:R-:W-:Y:S02]  /*4110*/  UIADD3 UR18, UPT, UPT, UR18, -0x1, URZ ;  /* 0xffffffff12127890 */ /* 0x000fe4000fffe0ff */
[----:B------:R-:W-:Y:S02]  /*4120*/  UISETP.NE.AND UP0, UPT, UR20, UR19, UPT ;  /* 0x000000131400728c */ /* 0x000fe4000bf05270 */
[----:B------:R-:W-:Y:S01]  /*4130*/  UPLOP3.LUT UP3, UPT, UPT, UPT, UPT, 0x80, 0x8 ;  /* 0x000000000008789c */ /* 0x000fe20003f6f070 */
[----:B------:R-:W-:Y:S01]  /*4140*/  UMOV UR35, 0x80004020 ;  /* 0x8000402000237882 */ /* 0x000fe20000000000 */
[----:B------:R-:W-:Y:S01]  /*4150*/  UMOV UR17, UR21 ;  /* 0x0000001500117c82 */ /* 0x000fe20008000000 */
[----:B------:R2:W-:Y:S01]  /*4160*/  UTCQMMA.2CTA gdesc[UR34], gdesc[UR36], tmem[UR11], tmem[UR26], idesc[UR27], UPT ;  /* 0x00ff1a24220075ea */ /* 0x0005e2000ba0030b */
[----:B------:R2:W-:Y:S03]  /*4170*/  UTCBAR.2CTA.MULTICAST [UR9], URZ, UR13 ;  /* 0x000000ff090073e9 */ /* 0x0005e6000820080d */
[----:B------:R-:W-:Y:S05]  /*4180*/  BRA.U UP0, `(.L_x_86) ;  /* 0xfffffffd00787547 */ /* 0x000fea000b83ffff */
.L_x_83:
[----:B------:R-:W-:Y:S01]  /*4190*/  UIADD3 UR10, UPT, UPT, UR10, 0x170, URZ ;  /* 0x000001700a0a7890 */ /* 0x000fe2000fffe0ff */
[----:B------:R-:W-:-:S08]  /*41a0*/  UMOV UR20, UR19 ;  /* 0x0000001300147c82 */ /* 0x000fd00008000000 */
[----:B------:R4:W-:Y:S01]  /*41b0*/  UTCBAR.2CTA.MULTICAST [UR10], URZ, UR12 ;  /* 0x000000ff0a0073e9 */ /* 0x0009e2000820080c */
[----:B------:R-:W-:Y:S02]  /*41c0*/  NOP ;  /* 0x0000000000007918 */ /* 0x000fe40000000000 */
.L_x_81:
[----:B------:R-:W-:Y:S01]  /*41d0*/  UIADD3 UR22, UPT, UPT, UR22, 0x1, URZ ;  /* 0x0000000116167890 */ /* 0x000fe2000fffe0ff */
[----:B------:R-:W-:-:S03]  /*41e0*/  ISETP.NE.AND P0, PT, R8, 0x2, PT ;  /* 0x000000020800780c */ /* 0x000fc60003f05270 */
[----:B------:R-:W-:Y:S01]  /*41f0*/  UISETP.NE.AND UP0, UPT, UR22, 0x4, UPT ;  /* 0x000000041600788c */ /* 0x000fe2000bf05270 */
[----:B-12---:R-:W-:Y:S02]  /*4200*/  SEL R0, RZ, 0x1, P0 ;  /* 0x00000001ff007807 */ /* 0x006fe40000000000 */
[----:B------:R-:W-:Y:S01]  /*4210*/  SEL R8, R8, RZ, P0 ;  /* 0x000000ff08087207 */ /* 0x000fe20000000000 */
[----:B------:R-:W-:Y:S01]  /*4220*/  USEL UR6, URZ, 0x1, UP0 ;  /* 0x00000001ff067887 */ /* 0x000fe20008000000 */
[----:B------:R-:W-:Y:S01]  /*4230*/  LOP3.LUT R3, R3, R0, RZ, 0x3c, !PT ;  /* 0x0000000003037212 */ /* 0x000fe200078e3cff */
[----:B------:R-:W-:-:S04]  /*4240*/  USEL UR22, UR22, URZ, UP0 ;  /* 0x000000ff16167287 */ /* 0x000fc80008000000 */
[----:B------:R-:W-:Y:S01]  /*4250*/  LOP3.LUT R9, R9, UR6, RZ, 0x3c, !PT ;  /* 0x0000000609097c12 */ /* 0x000fe2000f8e3cff */
[----:B------:R-:W-:Y:S07]  /*4260*/  @P1 BRA `(.L_x_87) ;  /* 0xfffffff800b01947 */ /* 0x000fee000383ffff */
[----:B------:R-:W1:Y:S01]  /*4270*/  S2UR UR6, SR_CgaCtaId ;  /* 0x00000000000679c3 */ /* 0x000e620000008800 */
[----:B------:R-:W-:Y:S01]  /*4280*/  ELECT P0, URZ, PT ;  /* 0x0000000000ff782f */ /* 0x000fe20003800000 */
[----:B------:R-:W-:Y:S01]  /*4290*/  HFMA2 R0, -RZ, RZ, 0, 5.9604644775390625e-08 ;  /* 0x00000001ff007431 */ /* 0x000fe200000001ff */
[----:B------:R-:W-:-:S05]  /*42a0*/  UMOV UR7, 0x40 ;  /* 0x0000004000077882 */ /* 0x000fca0000000000 */
[----:B------:R-:W-:Y:S01]  /*42b0*/  UVIRTCOUNT.DEALLOC.SMPOOL 0x80 ;  /* 0x000000800000784c */ /* 0x000fe20000000000 */
[----:B------:R-:W-:Y:S02]  /*42c0*/  UISETP.NE.AND UP0, UPT, UR5, URZ, UPT ;  /* 0x000000ff0500728c */ /* 0x000fe4000bf05270 */
[----:B-1----:R-:W-:-:S09]  /*42d0*/  ULEA UR6, UR6, UR7, 0x18 ;  /* 0x0000000706067291 */ /* 0x002fd2000f8ec0ff */
[----:B------:R1:W-:Y:S01]  /*42e0*/  @P0 STS.U8 [UR6+0x1c], R0 ;  /* 0x00001c00ff000988 */ /* 0x0003e20008000006 */
[----:B------:R-:W-:Y:S05]  /*42f0*/  BRA.U UP0, `(.L_x_88) ;  /* 0x0000000100a07547 */ /* 0x000fea000b800000 */
[----:B------:R-:W-:Y:S01]  /*4300*/  UIADD3 UR5, UPT, UPT, UR8, 0x190, URZ ;  /* 0x0000019008057890 */ /* 0x000fe2000fffe0ff */
[----:B------:R-:W-:-:S03]  /*4310*/  SHF.L.U32 R2, R9, 0x1f, RZ ;  /* 0x0000001f09027819 */ /* 0x000fc600000006ff */
[----:B------:R-:W-:-:S09]  /*4320*/  ULEA UR7, UR22, UR5, 0x3 ;  /* 0x0000000516077291 */ /* 0x000fd2000f8e18ff */
[----:B------:R-:W2:Y:S02]  /*4330*/  SYNCS.PHASECHK.TRANS64.TRYWAIT P0, [UR7], R2 ;  /* 0x00000002ff0075a7 */ /* 0x000ea40008001107 */
[----:B--2---:R-:W-:Y:S05]  /*4340*/  @!P0 BRA `(.L_x_89) ;  /* 0x0000007000e48947 */ /* 0x004fea0003800000 */
.L_x_284:
[----:B------:R-:W-:-:S04]  /*4350*/  UIADD3 UR9, UPT, UPT, UR22, 0x1, URZ ;  /* 0x0000000116097890 */ /* 0x000fc8000fffe0ff */
[----:B------:R-:W-:-:S04]  /*4360*/  UISETP.NE.AND UP1, UPT, UR9, 0x4, UPT ;  /* 0x000000040900788c */ /* 0x000fc8000bf25270 */
[----:B----4-:R-:W-:Y:S02]  /*4370*/  USEL UR10, URZ, 0x1, UP1 ;  /* 0x00000001ff0a7887 */ /* 0x010fe40008800000 */
[----:B------:R-:W-:-:S04]  /*4380*/  USEL UR9, UR9, URZ, UP1 ;  /* 0x000000ff09097287 */ /* 0x000fc80008800000 */
[----:B------:R-:W-:Y:S01]  /*4390*/  ULEA UR7, UR9, UR5, 0x3 ;  /* 0x0000000509077291 */ /* 0x000fe2000f8e18ff */
[----:B-1----:R-:W-:-:S04]  /*43a0*/  LOP3.LUT R2, R9, UR10, RZ, 0x3c, !PT ;  /* 0x0000000a09027c12 */ /* 0x002fc8000f8e3cff */
[----:B------:R-:W-:-:S04]  /*43b0*/  SHF.L.U32 R3, R2, 0x1f, RZ ;  /* 0x0000001f02037819 */ /* 0x000fc800000006ff */
[----:B------:R-:W1:Y:S02]  /*43c0*/  SYNCS.PHASECHK.TRANS64.TRYWAIT P0, [UR7], R3 ;  /* 0x00000003ff0075a7 */ /* 0x000e640008001107 */
[----:B-1----:R-:W-:Y:S05]  /*43d0*/  @!P0 BRA `(.L_x_90) ;  /* 0x0000007000d88947 */ /* 0x002fea0003800000 */
.L_x_286:
        /* <DEDUP_REMOVED lines=9> */
.L_x_288:
[----:B------:R-:W-:-:S04]  /*4470*/  UIADD3 UR9, UPT, UPT, UR9, 0x1, URZ ;  /* 0x0000000109097890 */ /* 0x000fc8000fffe0ff */
[----:B------:R-:W-:-:S04]  /*4480*/  UISETP.NE.AND UP1, UPT, UR9, 0x4, UPT ;  /* 0x000000040900788c */ /* 0x000fc8000bf25270 */
[----:B------:R-:W-:Y:S02]  /*4490*/  USEL UR7, URZ, 0x1, UP1 ;  /* 0x00000001ff077887 */ /* 0x000fe40008800000 */
[----:B------:R-:W-:-:S04]  /*44a0*/  USEL UR9, UR9, URZ, UP1 ;  /* 0x000000ff09097287 */ /* 0x000fc80008800000 */
[----:B------:R-:W-:Y:S01]  /*44b0*/  ULEA UR9, UR9, UR5, 0x3 ;  /* 0x0000000509097291 */ /* 0x000fe2000f8e18ff */
[----:B------:R-:W-:-:S04]  /*44c0*/  LOP3.LUT R2, R2, UR7, RZ, 0x3c, !PT ;  /* 0x0000000702027c12 */ /* 0x000fc8000f8e3cff */
[----:B------:R-:W-:Y:S01]  /*44d0*/  SHF.L.U32 R2, R2, 0x1f, RZ ;  /* 0x0000001f02027819 */ /* 0x000fe200000006ff */
[----:B-1----:R-:W-:-:S04]  /*44e0*/  IMAD.U32 R0, RZ, RZ, UR9 ;  /* 0x00000009ff007e24 */ /* 0x002fc8000f8e00ff */
[----:B------:R1:W2:Y:S03]  /*44f0*/  SYNCS.PHASECHK.TRANS64.TRYWAIT P0, [R0+URZ], R2 ;  /* 0x00000002000075a7 */ /* 0x0002a600080011ff */
[----:B--2---:R-:W-:Y:S05]  /*4500*/  @!P0 NANOSLEEP.SYNCS 0x989680 ;  /* 0x009896800000895d */ /* 0x004fea0003900000 */
[----:B------:R-:W2:Y:S02]  /*4510*/  @!P0 SYNCS.PHASECHK.TRANS64 P0, [R0+URZ], R2 ;  /* 0x00000002000085a7 */ /* 0x000ea400080010ff */
[----:B--2---:R-:W-:Y:S05]  /*4520*/  @P0 BRA `(.L_x_92) ;  /* 0x0000000000200947 */ /* 0x004fea0003800000 */
.L_x_93:
[----:B--2---:R2:W4:Y:S02]  /*4530*/  SYNCS.PHASECHK.TRANS64.TRYWAIT P0, [R0+URZ], R2 ;  /* 0x00000002000075a7 */ /* 0x00452400080011ff */
[----:B----4-:R-:W-:Y:S05]  /*4540*/  @!P0 NANOSLEEP.SYNCS 0x989680 ;  /* 0x009896800000895d */ /* 0x010fea0003900000 */
[----:B------:R-:W4:Y:S02]  /*4550*/  @!P0 SYNCS.PHASECHK.TRANS64 P0, [R0+URZ], R2 ;  /* 0x00000002000085a7 */ /* 0x000f2400080010ff */
[----:B----4-:R-:W-:Y:S05]  /*4560*/  @!P0 BRA `(.L_x_93) ;  /* 0xfffffffc00f08947 */ /* 0x010fea000383ffff */
[----:B------:R-:W-:Y:S05]  /*4570*/  BRA `(.L_x_92) ;  /* 0x00000000000c7947 */ /* 0x000fea0003800000 */
.L_x_88:
[----:B------:R-:W-:-:S04]  /*4580*/  UIADD3 UR5, UPT, UPT, UR8, 0x1d0, URZ ;  /* 0x000001d008057890 */ /* 0x000fc8000fffe0ff */
[----:B------:R-:W-:-:S09]  /*4590*/  UPRMT UR5, UR4, 0x654, UR5 ;  /* 0x0000065404057896 */ /* 0x000fd20008000005 */
[----:B------:R-:W-:Y:S03]  /*45a0*/  SYNCS.ARRIVE.TRANS64.RED.A1T0 RZ, [UR5], RZ ;  /* 0x000000ffffff79a7 */ /* 0x000fe60008100405 */
.L_x_92:
[----:B-12---:R-:W-:Y:S01]  /*45b0*/  SHF.L.U32 R2, RZ, 0x1f, RZ ;  /* 0x0000001fff027819 */ /* 0x006fe200000006ff */
[----:B------:R-:W-:Y:S01]  /*45c0*/  UIADD3 UR5, UPT, UPT, UR8, 0x1d0, URZ ;  /* 0x000001d008057890 */ /* 0x000fe2000fffe0ff */
[----:B------:R-:W-:Y:S02]  /*45d0*/  PLOP3.LUT P0, PT, PT, PT, UP0, 0x80, 0x8 ;  /* 0x000000000008781c */ /* 0x000fe40003f0f008 */
[----:B------:R-:W1:Y:S02]  /*45e0*/  SYNCS.PHASECHK.TRANS64.TRYWAIT P1, [UR8+0x1d0], R2 ;  /* 0x0001d002ff0075a7 */ /* 0x000e640008021108 */
[----:B-1----:R-:W-:Y:S09]  /*45f0*/  @!P1 BRA `(.L_x_94) ;  /* 0x0000007000809947 */ /* 0x002ff20003800000 */
.L_x_290:
[----:B------:R-:W-:Y:S01]  /*4600*/  @!UP0 UPRMT UR5, UR4, 0x654, UR5 ;  /* 0x0000065404058896 */ /* 0x000fe20008000005 */
[----:B------:R-:W-:Y:S02]  /*4610*/  UMOV UR8, 0xffff ;  /* 0x0000ffff00087882 */ /* 0x000fe40000000000 */
[----:B------:R-:W-:-:S06]  /*4620*/  UMOV UR4, 0x1 ;  /* 0x0000000100047882 */ /* 0x000fcc0000000000 */
[----:B------:R-:W-:Y:S01]  /*4630*/  @!P0 SYNCS.ARRIVE.TRANS64.RED.A1T0 RZ, [UR5], RZ ;  /* 0x000000ffffff89a7 */ /* 0x000fe20008100405 */
[----:B------:R-:W-:Y:S01]  /*4640*/  NOP ;  /* 0x0000000000007918 */ /* 0x000fe20000000000 */
[----:B-1----:R-:W1:Y:S01]  /*4650*/  LDS R0, [UR6+0x14] ;  /* 0x00001406ff007984 */ /* 0x002e620008000800 */
[----:B------:R-:W-:-:S04]  /*4660*/  ULOP3.LUT UR5, UR24, 0xffff, URZ, 0xc0, !UPT ;  /* 0x0000ffff18057892 */ /* 0x000fc8000f8ec0ff */
[----:B------:R-:W-:-:S04]  /*4670*/  USHF.R.U32.HI UR5, URZ, 0x5, UR5 ;  /* 0x00000005ff057899 */ /* 0x000fc80008011605 */
[----:B------:R-:W-:Y:S02]  /*4680*/  USHF.L.U32 UR8, UR8, UR5, URZ ;  /* 0x0000000508087299 */ /* 0x000fe400080006ff */
[----:B------:R-:W-:-:S04]  /*4690*/  USHF.L.U32 UR4, UR4, UR5, URZ ;  /* 0x0000000504047299 */ /* 0x000fc800080006ff */
[----:B-1----:R-:W-:-:S04]  /*46a0*/  LOP3.LUT R0, R0, UR8, RZ, 0xc0, !PT ;  /* 0x0000000800007c12 */ /* 0x002fc8000f8ec0ff */
[----:B------:R-:W-:-:S13]  /*46b0*/  ISETP.NE.AND P0, PT, R0, UR8, PT ;  /* 0x0000000800007c0c */ /* 0x000fda000bf05270 */
[----:B------:R-:W-:Y:S05]  /*46c0*/  @P0 BRA `(.L_x_95) ;  /* 0x0000000000580947 */ /* 0x000fea0003800000 */
[----:B------:R-:W1:Y:S02]  /*46d0*/  LDS R0, [UR6+0x18] ;  /* 0x00001806ff007984 */ /* 0x000e640008000800 */
[----:B-1----:R-:W-:-:S04]  /*46e0*/  LOP3.LUT R0, R0, UR4, RZ, 0xc0, !PT ;  /* 0x0000000400007c12 */ /* 0x002fc8000f8ec0ff */
[----:B------:R-:W-:-:S13]  /*46f0*/  ISETP.NE.AND P0, PT, R0, UR4, PT ;  /* 0x0000000400007c0c */ /* 0x000fda000bf05270 */
[----:B------:R-:W-:Y:S05]  /*4700*/  @P0 BRA `(.L_x_96) ;  /* 0x00000000003c0947 */ /* 0x000fea0003800000 */
[----:B------:R-:W1:Y:S01]  /*4710*/  S2R R2, SR_LANEID ;  /* 0x0000000000027919 */ /* 0x000e620000000000 */
[----:B------:R-:W-:Y:S01]  /*4720*/  ULOP3.LUT UR8, URZ, UR8, URZ, 0x33, !UPT ;  /* 0x00000008ff087292 */ /* 0x000fe2000f8e33ff */
[----:B------:R-:W-:Y:S02]  /*4730*/  VOTEU.ANY UR7, UPT, PT ;  /* 0x0000000000077886 */ /* 0x000fe400038e0100 */
[----:B------:R-:W-:-:S03]  /*4740*/  UFLO.U32 UR7, UR7 ;  /* 0x00000007000772bd */ /* 0x000fc600080e0000 */
[----:B------:R-:W-:-:S04]  /*4750*/  IMAD.U32 R0, RZ, RZ, UR8 ;  /* 0x00000008ff007e24 */ /* 0x000fc8000f8e00ff */
[----:B------:R2:W3:Y:S02]  /*4760*/  REDUX UR5, R0 ;  /* 0x00000000000573c4 */ /* 0x0004e40000000000 */
[----:B------:R1:W-:Y:S02]  /*4770*/  UTCATOMSWS.AND URZ, UR8 ;  /* 0x0000000800ff79e3 */ /* 0x0003e40008000000 */
[----:B-1----:R-:W-:Y:S02]  /*4780*/  ISETP.EQ.U32.AND P0, PT, R2, UR7, PT ;  /* 0x0000000702007c0c */ /* 0x002fe4000bf02070 */
[----:B--2---:R-:W-:Y:S02]  /*4790*/  LOP3.LUT R0, RZ, UR4, RZ, 0x33, !PT ;  /* 0x00000004ff007c12 */ /* 0x004fe4000f8e33ff */
[----:B---3--:R-:W-:Y:S02]  /*47a0*/  MOV R2, UR5 ;  /* 0x0000000500027c02 */ /* 0x008fe40008000f00 */
[----:B------:R-:W1:Y:S07]  /*47b0*/  REDUX UR4, R0 ;  /* 0x00000000000473c4 */ /* 0x000e6e0000000000 */
[----:B------:R2:W-:Y:S01]  /*47c0*/  @P0 ATOMS.AND RZ, [UR6+0x14], R2 ;  /* 0x00001402ffff098c */ /* 0x0005e2000a800006 */
[----:B-1----:R-:W-:-:S05]  /*47d0*/  IMAD.U32 R0, RZ, RZ, UR4 ;  /* 0x00000004ff007e24 */ /* 0x002fca000f8e00ff */
[----:B------:R2:W-:Y:S01]  /*47e0*/  @P0 ATOMS.AND RZ, [UR6+0x18], R0 ;  /* 0x00001800ffff098c */ /* 0x0005e2000a800006 */
[----:B------:R-:W-:Y:S05]  /*47f0*/  BRA `(.L_x_97) ;  /* 0x0000000000147947 */ /* 0x000fea0003800000 */
.L_x_96:
[----:B------:R-:W-:Y:S02]  /*4800*/  MOV R2, 0x4820 ;  /* 0x0000482000027802 */ /* 0x000fe40000000f00 */
[----:B---345:R-:W-:Y:S05]  /*4810*/  CALL.REL.NOINC `($__internal_0_$__cuda_sm10x_tcgen05_guardrail_trap_col_being_dealloced_not_returned_by_alloc) ;  /* 0x0000007400207944 */ /* 0x038fea0003c00000 */
[----:B------:R-:W-:Y:S05]  /*4820*/  BRA `(.L_x_97) ;  /* 0x0000000000087947 */ /* 0x000fea0003800000 */
.L_x_95:
[----:B------:R-:W-:Y:S02]  /*4830*/  MOV R2, 0x4850 ;  /* 0x0000485000027802 */ /* 0x000fe40000000f00 */
[----:B---345:R-:W-:Y:S05]  /*4840*/  CALL.REL.NOINC `($__internal_2_$__cuda_sm10x_tcgen05_guardrail_trap_unallocated_columns_being_dealloced) ;  /* 0x00000074002c7944 */ /* 0x038fea0003c00000 */
.L_x_97:
[----:B------:R-:W-:Y:S01]  /*4850*/  NOP ;  /* 0x0000000000007918 */ /* 0x000fe20000000000 */
[----:B----4-:R-:W-:Y:S05]  /*4860*/  EXIT ;  /* 0x000000000000794d */ /* 0x010fea0003800000 */
.L_x_68:
[----:B------:R-:W-:-:S09]  /*4870*/  UISETP.NE.OR UP5, UPT, UR10, 0x3, UP5 ;  /* 0x000000030a00788c */ /* 0x000fd2000afa5670 */
[----:B------:R-:W-:Y:S05]  /*4880*/  BRA.U UP5, `(.L_x_98) ;  /* 0x0000001105747547 */ /* 0x000fea000b800000 */
[----:B------:R-:W1:Y:S01]  /*4890*/  LDC R0, c[0x0][0xb30] ;  /* 0x0002cc00ff007b82 */ /* 0x000e620000000800 */
[----:B------:R-:W2:Y:S01]  /*48a0*/  LDCU.64 UR8, c[0x0][0x888] ;  /* 0x00011100ff0877ac */ /* 0x000ea20008000a00 */
[----:B------:R-:W-:Y:S02]  /*48b0*/  HFMA2 R27, -RZ, RZ, 0, 0 ;  /* 0x00000000ff1b7431 */ /* 0x000fe400000001ff */
[----:B------:R-:W-:Y:S01]  /*48c0*/  IMAD.MOV.U32 R29, RZ, RZ, 0x1 ;  /* 0x00000001ff1d7424 */ /* 0x000fe200078e00ff */
[----:B------:R-:W-:Y:S01]  /*48d0*/  MOV R25, 0x1000 ;  /* 0x0000100000197802 */ /* 0x000fe20000000f00 */
[----:B------:R-:W3:Y:S01]  /*48e0*/  LDCU.64 UR4, c[0x0][0x890] ;  /* 0x00011200ff0477ac */ /* 0x000ee20008000a00 */
[----:B------:R-:W-:Y:S01]  /*48f0*/  IMAD.MOV.U32 R28, RZ, RZ, RZ ;  /* 0x000000ffff1c7224 */ /* 0x000fe200078e00ff */
[----:B------:R-:W4:Y:S01]  /*4900*/  LDC R24, c[0x0][0x370] ;  /* 0x0000dc00ff187b82 */ /* 0x000f220000000800 */
[----:B------:R-:W-:Y:S01]  /*4910*/  UMOV UR7, 0x400 ;  /* 0x0000040000077882 */ /* 0x000fe20000000000 */
[----:B------:R-:W-:-:S02]  /*4920*/  UPLOP3.LUT UP1, UPT, UPT, UPT, UPT, 0x40, 0x4 ;  /* 0x000000000004789c */ /* 0x000fc40003f2e870 */
[----:B------:R-:W-:-:S04]  /*4930*/  ULEA UR7, UR37, UR7, 0x18 ;  /* 0x0000000725077291 */ /* 0x000fc8000f8ec0ff */
[----:B------:R-:W4:Y:S01]  /*4940*/  LDC R3, c[0x0][0xb0c] ;  /* 0x0002c300ff037b82 */ /* 0x000f220000000800 */
[----:B------:R-:W-:Y:S02]  /*4950*/  UIADD3 UR13, UPT, UPT, UR7, 0x118, URZ ;  /* 0x00000118070d7890 */ /* 0x000fe4000fffe0ff */
[----:B--2---:R-:W-:Y:S02]  /*4960*/  UISETP.NE.U32.AND UP3, UPT, UR8, URZ, UPT ;  /* 0x000000ff0800728c */ /* 0x004fe4000bf65070 */
[----:B------:R-:W-:Y:S02]  /*4970*/  UIADD3 UR41, UPT, UPT, UR7, 0x100, URZ ;  /* 0x0000010007297890 */ /* 0x000fe4000fffe0ff */
[----:B---3--:R-:W-:Y:S01]  /*4980*/  UISETP.NE.U32.AND UP4, UPT, UR4, URZ, UPT ;  /* 0x000000ff0400728c */ /* 0x008fe2000bf85070 */
[----:B------:R-:W2:Y:S01]  /*4990*/  LDC R20, c[0x0][0xb20] ;  /* 0x0002c800ff147b82 */ /* 0x000ea20000000800 */
[----:B-1----:R-:W-:Y:S01]  /*49a0*/  ISETP.NE.AND P1, PT, R0, 0x1, PT ;  /* 0x000000010000780c */ /* 0x002fe20003f25270 */
[----:B------:R-:W-:-:S02]  /*49b0*/  UISETP.NE.AND.EX UP3, UPT, UR9, URZ, UPT, UP3 ;  /* 0x000000ff0900728c */ /* 0x000fc4000bf65330 */
[----:B------:R-:W-:Y:S02]  /*49c0*/  UIADD3 UR33, UPT, UPT, UR7, 0x108, URZ ;  /* 0x0000010807217890 */ /* 0x000fe4000fffe0ff */
[----:B------:R-:W-:Y:S02]  /*49d0*/  UIADD3 UR25, UPT, UPT, UR7, 0x110, URZ ;  /* 0x0000011007197890 */ /* 0x000fe4000fffe0ff */
[----:B------:R-:W1:Y:S01]  /*49e0*/  LDC.64 R30, c[0x0][0x348] ;  /* 0x0000d200ff1e7b82 */ /* 0x000e620000000a00 */
[----:B------:R-:W-:Y:S02]  /*49f0*/  UPRMT UR13, UR37, 0x654, UR13 ;  /* 0x00000654250d7896 */ /* 0x000fe4000800000d */
[----:B------:R-:W-:-:S05]  /*4a00*/  UISETP.NE.AND.EX UP4, UPT, UR5, URZ, UPT, UP4 ;  /* 0x000000ff0500728c */ /* 0x000fca000bf85340 */
[----:B------:R-:W3:Y:S08]  /*4a10*/  LDC.64 R14, c[0x0][0xb10] ;  /* 0x0002c400ff0e7b82 */ /* 0x000ef00000000a00 */
[----:B------:R-:W1:Y:S08]  /*4a20*/  LDC.64 R6, c[0x0][0xb18] ;  /* 0x0002c600ff067b82 */ /* 0x000e700000000a00 */
[----:B------:R-:W1:Y:S08]  /*4a30*/  LDC.64 R4, c[0x0][0xb28] ;  /* 0x0002ca00ff047b82 */ /* 0x000e700000000a00 */
[----:B--2-4-:R-:W1:Y:S02]  /*4a40*/  LDC R21, c[0x0][0x374] ;  /* 0x0000dd00ff157b82 */ /* 0x014e640000000800 */
.L_x_109:
[C---:B------:R-:W-:Y:S02]  /*4a50*/  LEA R0, R28.reuse, UR7, 0x3 ;  /* 0x000000071c007c11 */ /* 0x040fe4000f8e18ff */
[----:B------:R-:W-:Y:S02]  /*4a60*/  SHF.L.U32 R2, R27, 0x1f, RZ ;  /* 0x0000001f1b027819 */ /* 0x000fe400000006ff */
[----:B------:R-:W-:Y:S02]  /*4a70*/  LEA R16, R28, UR7, 0x4 ;  /* 0x000000071c107c11 */ /* 0x000fe4000f8e20ff */
[----:B--2---:R-:W2:Y:S02]  /*4a80*/  SYNCS.PHASECHK.TRANS64.TRYWAIT P0, [R0+URZ+0x150], R2 ;  /* 0x00015002000075a7 */ /* 0x004ea400080011ff */
[----:B--2---:R-:W-:Y:S05]  /*4a90*/  @!P0 BRA `(.L_x_99) ;  /* 0x0000006c00708947 */ /* 0x004fea0003800000 */
.L_x_291:
[----:B------:R-:W-:Y:S01]  /*4aa0*/  ISETP.GE.AND P0, PT, R36, 0x1, PT ;  /* 0x000000012400780c */ /* 0x000fe20003f06270 */
[----:B------:R-:W4:Y:S01]  /*4ab0*/  LDS.128 R16, [R16+0x1e0] ;  /* 0x0001e00010107984 */ /* 0x000f220000000c00 */
[----:B--2---:R-:W-:Y:S01]  /*4ac0*/  VIADD R0, R0, 0x160 ;  /* 0x0000016000007836 */ /* 0x004fe20000000000 */
[----:B------:R-:W-:Y:S01]  /*4ad0*/  @!PT LDS RZ, [RZ] ;  /* 0x00000000fffff984 */ /* 0x000fe20000000800 */
[----:B------:R-:W-:Y:S01]  /*4ae0*/  @!PT LDS RZ, [RZ] ;  /* 0x00000000fffff984 */ /* 0x000fe20000000800 */
[----:B------:R-:W-:Y:S01]  /*4af0*/  @!PT LDS RZ, [RZ] ;  /* 0x00000000fffff984 */ /* 0x000fe20000000800 */
[----:B------:R-:W-:Y:S01]  /*4b00*/  @!PT LDS RZ, [RZ] ;  /* 0x00000000fffff984 */ /* 0x000fe20000000800 */
[----:B------:R2:W-:Y:S06]  /*4b10*/  MEMBAR.ALL.CTA ;  /* 0x0000000000007992 */ /* 0x0005ec0000008000 */
[----:B--2---:R-:W2:Y:S01]  /*4b20*/  FENCE.VIEW.ASYNC.S ;  /* 0x00000000000073c6 */ /* 0x004ea20000000000 */
[----:B------:R-:W-:Y:S04]  /*4b30*/  PRMT R0, RZ, 0x654, R0 ;  /* 0x00000654ff007816 */ /* 0x000fe80000000000 */
[----:B--2---:R2:W-:Y:S01]  /*4b40*/  SYNCS.ARRIVE.TRANS64.RED.A1T0 RZ, [R0+URZ], RZ ;  /* 0x000000ff00ff79a7 */ /* 0x0045e200081004ff */
[----:B----4-:R-:W-:Y:S11]  /*4b50*/  LOP3.LUT P3, RZ, R18, 0x1, RZ, 0xc0, !PT ;  /* 0x0000000112ff7812 */ /* 0x010ff6000786c0ff */
[----:B------:R-:W-:Y:S02]  /*4b60*/  @!UPT UIADD3 URZ, UPT, UPT, URZ, URZ, URZ ;  /* 0x000000fffffff290 */ /* 0x000fe4000fffe0ff */
[----:B------:R-:W-:Y:S02]  /*4b70*/  @P3 MOV R11, R16 ;  /* 0x00000010000b3202 */ /* 0x000fe40000000f00 */
[----:B------:R-:W-:Y:S01]  /*4b80*/  @P3 LOP3.LUT R10, R17, 0xffff, RZ, 0xc0, !PT ;  /* 0x0000ffff110a3812 */ /* 0x000fe200078ec0ff */
[----:B--2---:R-:W-:Y:S06]  /*4b90*/  @!P0 BRA `(.L_x_100) ;  /* 0x0000000000a48947 */ /* 0x004fec0003800000 */
[-C--:B-1----:R-:W-:Y:S01]  /*4ba0*/  IMAD.HI.U32 R0, R21, R7.reuse, RZ ;  /* 0x0000000715007227 */ /* 0x082fe200078e00ff */
[----:B------:R-:W-:Y:S02]  /*4bb0*/  ISETP.NE.AND P0, PT, R6, 0x1, PT ;  /* 0x000000010600780c */ /* 0x000fe40003f05270 */
[----:B------:R-:W-:Y:S01]  /*4bc0*/  ISETP.NE.AND P2, PT, R36, 0x1, PT ;  /* 0x000000012400780c */ /* 0x000fe20003f45270 */
[----:B---3--:R-:W-:Y:S01]  /*4bd0*/  IMAD.HI.U32 R9, R24, R14, RZ ;  /* 0x0000000e18097227 */ /* 0x008fe200078e00ff */
[----:B------:R-:W-:Y:S02]  /*4be0*/  SHF.R.U32.HI R0, RZ, R20, R0 ;  /* 0x00000014ff007219 */ /* 0x000fe40000011600 */
[----:B------:R-:W-:Y:S01]  /*4bf0*/  ISETP.NE.AND P4, PT, R3, 0x1, PT ;  /* 0x000000010300780c */ /* 0x000fe20003f85270 */
[----:B------:R-:W-:Y:S01]  /*4c00*/  IMAD.HI.U32 R13, R10, R7, RZ ;  /* 0x000000070a0d7227 */ /* 0x000fe200078e00ff */
[----:B------:R-:W-:Y:S02]  /*4c10*/  SHF.R.U32.HI R9, RZ, R15, R9 ;  /* 0x0000000fff097219 */ /* 0x000fe40000011609 */
[----:B------:R-:W-:Y:S01]  /*4c20*/  SEL R0, R21, R0, !P0 ;  /* 0x0000000015007207 */ /* 0x000fe20004000000 */
[----:B------:R-:W-:Y:S01]  /*4c30*/  IMAD.HI.U32 R12, R11, R14, RZ ;  /* 0x0000000e0b0c7227 */ /* 0x000fe200078e00ff */
[----:B------:R-:W-:Y:S03]  /*4c40*/  SEL R9, R24, R9, !P4 ;  /* 0x0000000918097207 */ /* 0x000fe60006000000 */
[-C--:B------:R-:W-:Y:S01]  /*4c50*/  IMAD.HI.U32 R8, R0, R4.reuse, RZ ;  /* 0x0000000400087227 */ /* 0x080fe200078e00ff */
[----:B------:R-:W-:Y:S03]  /*4c60*/  SHF.R.U32.HI R12, RZ, R15, R12 ;  /* 0x0000000fff0c7219 */ /* 0x000fe6000001160c */
[----:B------:R-:W-:Y:S01]  /*4c70*/  IMAD.HI.U32 R2, R9, R4, RZ ;  /* 0x0000000409027227 */ /* 0x000fe200078e00ff */
[-C--:B------:R-:W-:Y:S02]  /*4c80*/  @P2 SHF.R.U32.HI R0, RZ, R5.reuse, R8 ;  /* 0x00000005ff002219 */ /* 0x080fe40000011608 */
[----:B------:R-:W-:Y:S02]  /*4c90*/  SHF.R.U32.HI R8, RZ, R20, R13 ;  /* 0x00000014ff087219 */ /* 0x000fe4000001160d */
[----:B------:R-:W-:Y:S01]  /*4ca0*/  @P2 SHF.R.U32.HI R9, RZ, R5, R2 ;  /* 0x00000005ff092219 */ /* 0x000fe20000011602 */
[----:B------:R-:W-:Y:S01]  /*4cb0*/  IMAD R0, R36, R0, RZ ;  /* 0x0000000024007224 */ /* 0x000fe200078e02ff */
[----:B------:R-:W-:Y:S02]  /*4cc0*/  SEL R8, R10, R8, !P0 ;  /* 0x000000080a087207 */ /* 0x000fe40004000000 */
[----:B------:R-:W-:Y:S01]  /*4cd0*/  SEL R2, R11, R12, !P4 ;  /* 0x0000000c0b027207 */ /* 0x000fe20006000000 */
[----:B------:R-:W-:Y:S01]  /*4ce0*/  IMAD R12, R36, R9, RZ ;  /* 0x00000009240c7224 */ /* 0x000fe200078e02ff */
[C---:B------:R-:W-:Y:S01]  /*4cf0*/  ISETP.GE.AND P0, PT, R8.reuse, R0, PT ;  /* 0x000000000800720c */ /* 0x040fe20003f06270 */
[----:B------:R-:W-:Y:S03]  /*4d00*/  IMAD.HI.U32 R0, R8, R4, RZ ;  /* 0x0000000408007227 */ /* 0x000fe600078e00ff */
[----:B------:R-:W-:Y:S02]  /*4d10*/  ISETP.GE.OR P0, PT, R2, R12, P0 ;  /* 0x0000000c0200720c */ /* 0x000fe40000706670 */
[-C--:B------:R-:W-:Y:S04]  /*4d20*/  SHF.R.U32.HI R0, RZ, R5.reuse, R0 ;  /* 0x00000005ff007219 */ /* 0x080fe80000011600 */
[----:B------:R-:W-:Y:S05]  /*4d30*/  SEL R13, R8, R0, !P2 ;  /* 0x00000000080d7207 */ /* 0x000fea0005000000 */
[----:B------:R-:W-:Y:S02]  /*4d40*/  IMAD.MOV R12, RZ, RZ, -R13 ;  /* 0x000000ffff0c7224 */ /* 0x000fe400078e0a0d */
[----:B------:R-:W-:Y:S04]  /*4d50*/  @!P0 IMAD.HI.U32 R0, R2, R4, RZ ;  /* 0x0000000402008227 */ /* 0x000fe800078e00ff */
[----:B------:R-:W-:Y:S01]  /*4d60*/  IMAD R12, R36, R12, R8 ;  /* 0x0000000c240c7224 */ /* 0x000fe200078e0208 */
[----:B------:R-:W-:Y:S04]  /*4d70*/  @!P0 SHF.R.U32.HI R0, RZ, R5, R0 ;  /* 0x00000005ff008219 */ /* 0x000fe80000011600 */
[----:B------:R-:W-:Y:S04]  /*4d80*/  @!P0 SEL R0, R2, R0, !P2 ;  /* 0x0000000002008207 */ /* 0x000fe80005000000 */
[----:B------:R-:W-:Y:S01]  /*4d90*/  @!P0 IADD3 R13, PT, PT, R13, -R0, RZ ;  /* 0x800000000d0d8210 */ /* 0x000fe20007ffe0ff */
[----:B------:R-:W-:Y:S01]  /*4da0*/  @!P0 IMAD R0, R9, R12, R0 ;  /* 0x0000000c09008224 */ /* 0x000fe200078e0200 */
[----:B------:R-:W-:Y:S01]  /*4db0*/  IADD3 R9, PT, PT, -R8, RZ, RZ ;  /* 0x000000ff08097210 */ /* 0x000fe20007ffe1ff */
[--C-:B------:R-:W-:Y:S02]  /*4dc0*/  IMAD.MOV R12, RZ, RZ, -R2.reuse ;  /* 0x000000ffff0c7224 */ /* 0x100fe400078e0a02 */
[----:B------:R-:W-:Y:S02]  /*4dd0*/  @!P0 IMAD R8, R13, R36, R2 ;  /* 0x000000240d088224 */ /* 0x000fe400078e0202 */
[----:B------:R-:W-:Y:S02]  /*4de0*/  @!P0 IMAD.MOV.U32 R2, RZ, RZ, R0 ;  /* 0x000000ffff028224 */ /* 0x000fe400078e0000 */
[----:B------:R-:W-:Y:S02]  /*4df0*/  IMAD R11, R3, R12, R11 ;  /* 0x0000000c030b7224 */ /* 0x000fe400078e020b */
[----:B------:R-:W-:Y:S02]  /*4e00*/  IMAD R10, R6, R9, R10 ;  /* 0x00000009060a7224 */ /* 0x000fe400078e020a */
[----:B------:R-:W-:Y:S02]  /*4e10*/  IMAD R11, R2, R3, R11 ;  /* 0x00000003020b7224 */ /* 0x000fe400078e020b */
[----:B------:R-:W-:Y:S02]  /*4e20*/  IMAD R10, R8, R6, R10 ;  /* 0x00000006080a7224 */ /* 0x000fe400078e020a */
.L_x_100:
[----:B------:R-:W-:Y:S05]  /*4e30*/  BRA.U UP1, `(.L_x_101) ;  /* 0x0000000101107547 */ /* 0x000fea000b800000 */
[----:B------:R-:W-:Y:S04]  /*4e40*/  MOV R2, UR6 ;  /* 0x0000000600027c02 */ /* 0x000fe80008000f00 */
[----:B------:R-:W-:Y:S04]  /*4e50*/  SHF.L.U32 R2, R2, 0x1f, RZ ;  /* 0x0000001f02027819 */ /* 0x000fe800000006ff */
[----:B------:R-:W2:Y:S02]  /*4e60*/  SYNCS.PHASECHK.TRANS64.TRYWAIT P0, [UR7+0x148], R2 ;  /* 0x00014802ff0075a7 */ /* 0x000ea40008001107 */
[----:B--2---:R-:W-:Y:S05]  /*4e70*/  @!P0 BRA `(.L_x_102) ;  /* 0x00000068008c8947 */ /* 0x004fea0003800000 */
.L_x_101:
[----:B------:R-:W-:Y:S02]  /*4e80*/  R2UR UR42, R22 ;  /* 0x00000000162a72ca */ /* 0x000fe400000e0000 */
[----:B------:R-:W-:Y:S02]  /*4e90*/  R2UR UR43, R23 ;  /* 0x00000000172b72ca */ /* 0x000fe400000e0000 */
[----:B------:R-:W-:Y:S02]  /*4ea0*/  ISETP.NE.U32.AND P2, PT, RZ, UR4, PT ;  /* 0x00000004ff007c0c */ /* 0x000fe4000bf45070 */
[----:B------:R-:W-:Y:S02]  /*4eb0*/  SHF.L.U32 R22, R29, 0x1f, RZ ;  /* 0x0000001f1d167819 */ /* 0x000fe400000006ff */
[----:B------:R-:W-:Y:S05]  /*4ec0*/  ISETP.NE.AND.EX P2, PT, RZ, UR5, PT, P2 ;  /* 0x00000005ff007c0c */ /* 0x000fea000bf45320 */
[----:B------:R-:W-:Y:S02]  /*4ed0*/  USHF.L.U32 UR42, UR42, 0x8, URZ ;  /* 0x000000082a2a7899 */ /* 0x000fe400080006ff */
[----:B------:R-:W-:Y:S01]  /*4ee0*/  USHF.L.U32 UR43, UR43, 0x6, URZ ;  /* 0x000000062b2b7899 */ /* 0x000fe200080006ff */
[----:B------:R-:W-:Y:S11]  /*4ef0*/  BRA.U !UP4, `(.L_x_103) ;  /* 0x000000010c347547 */ /* 0x000ff6000b800000 */
[----:B------:R-:W-:Y:S01]  /*4f00*/  UPLOP3.LUT UP0, UPT, UPT, UPT, UP3, 0x80, 0x8 ;  /* 0x000000000008789c */ /* 0x000fe20003f0f030 */
[----:B--2---:R-:W-:Y:S02]  /*4f10*/  HFMA2 R0, -RZ, RZ, 0, 5.9604644775390625e-08 ;  /* 0x00000001ff007431 */ /* 0x004fe400000001ff */
[----:B------:R-:W-:Y:S03]  /*4f20*/  IMAD.MOV.U32 R93, RZ, RZ, 0x1 ;  /* 0x00000001ff5d7424 */ /* 0x000fe600078e00ff */
[----:B------:R-:W-:Y:S05]  /*4f30*/  PLOP3.LUT P0, PT, PT, PT, UP0, 0x80, 0x8 ;  /* 0x000000000008781c */ /* 0x000fea0003f0f008 */
[----:B------:R-:W2:Y:S01]  /*4f40*/  @UP0 LDCU.64 UR10, c[0x0][0x888] ;  /* 0x00011100ff0a07ac */ /* 0x000ea20008000a00 */
[----:B------:R-:W-:Y:S07]  /*4f50*/  @UP0 UIMAD UR8, UR36, UR4, URZ ;  /* 0x00000004240802a4 */ /* 0x000fee000f8e02ff */
[----:B------:R-:W-:Y:S01]  /*4f60*/  @!P0 PRMT R93, R0, 0x7610, R93 ;  /* 0x00007610005d8816 */ /* 0x000fe2000000005d */
[----:B--2---:R-:W-:Y:S03]  /*4f70*/  @UP0 UIMAD.WIDE UR10, UR8, 0x4, UR10 ;  /* 0x00000004080a08a5 */ /* 0x004fe6000f8e020a */
[----:B------:R-:W2:Y:S03]  /*4f80*/  @!UP0 LDCU UR8, c[0x0][0x880] ;  /* 0x00011000ff0887ac */ /* 0x000ea60008000800 */
[----:B------:R-:W-:Y:S01]  /*4f90*/  IMAD.U32 R8, RZ, RZ, UR10 ;  /* 0x0000000aff087e24 */ /* 0x000fe2000f8e00ff */
[----:B------:R-:W-:Y:S05]  /*4fa0*/  MOV R9, UR11 ;  /* 0x0000000b00097c02 */ /* 0x000fea0008000f00 */
[----:B-----5:R4:W5:Y:S02]  /*4fb0*/  @P0 LDG.E R63, desc[UR38][R8.64] ;  /* 0x00000026083f0981 */ /* 0x020964000c1e1900 */
[----:B--2-4-:R-:W-:Y:S07]  /*4fc0*/  @!P0 IMAD.U32 R63, RZ, RZ, UR8 ;  /* 0x00000008ff3f8e24 */ /* 0x014fee000f8e00ff */
.L_x_103:
[----:B-----5:R-:W-:Y:S01]  /*4fd0*/  @!P2 FSETP.EQ.AND P0, PT, R63, RZ, PT ;  /* 0x000000ff3f00a20b */ /* 0x020fe20003f02000 */
[----:B------:R-:W-:Y:S01]  /*4fe0*/  @!UPT UIADD3 URZ, UPT, UPT, URZ, URZ, URZ ;  /* 0x000000fffffff290 */ /* 0x000fe2000fffe0ff */
[----:B------:R-:W-:Y:S11]  /*4ff0*/  @!P2 BRA `(.L_x_104) ;  /* 0x000000000014a947 */ /* 0x000ff60003800000 */
[----:B------:R-:W-:Y:S02]  /*5000*/  LOP3.LUT P2, RZ, R93, 0xff, RZ, 0xc0, !PT ;  /* 0x000000ff5dff7812 */ /* 0x000fe4000784c0ff */
[----:B------:R-:W-:Y:S04]  /*5010*/  PLOP3.LUT P0, PT, PT, PT, UP0, 0x80, 0x8 ;  /* 0x000000000008781c */ /* 0x000fe80003f0f008 */
[----:B------:R-:W-:Y:S07]  /*5020*/  PLOP3.LUT P0, PT, P0, PT, PT, 0x8, 0x80 ;  /* 0x000000000080781c */ /* 0x000fee000070e170 */
[----:B------:R-:W-:Y:S11]  /*5030*/  @P2 FSETP.EQ.AND P0, PT, R63, RZ, PT ;  /* 0x000000ff3f00220b */ /* 0x000ff60003f02000 */
[----:B------:R-:W-:Y:S02]  /*5040*/  @!UPT UIADD3 URZ, UPT, UPT, URZ, URZ, URZ ;  /* 0x000000fffffff290 */ /* 0x000fe4000fffe0ff */
.L_x_104:
[----:B------:R-:W4:Y:S01]  /*5050*/  SYNCS.PHASECHK.TRANS64.TRYWAIT P2, [UR7+0x120], R22 ;  /* 0x00012016ff0075a7 */ /* 0x000f220008041107 */
[----:B------:R-:W-:Y:S04]  /*5060*/  ELECT P4, URZ, PT ;  /* 0x0000000000ff782f */ /* 0x000fe80003880000 */
[----:B------:R-:W-:Y:S11]  /*5070*/  PLOP3.LUT P4, PT, P0, P4, PT, 0xf2, 0x2f ;  /* 0x00000000002f781c */ /* 0x000ff60000789e72 */
[----:B------:R-:W-:Y:S02]  /*5080*/  @!UPT UIADD3 URZ, UPT, UPT, URZ, URZ, URZ ;  /* 0x000000fffffff290 */ /* 0x000fe4000fffe0ff */
[----:B-1----:R-:W-:Y:S05]  /*5090*/  @!P4 IADD3 R8, P0, PT, R30, 0x580, RZ ;  /* 0x000005801e08c810 */ /* 0x002fea0007f1e0ff */
[----:B--2---:R-:W-:Y:S01]  /*50a0*/  @!P4 IMAD.X R2, RZ, RZ, R31, P0 ;  /* 0x000000ffff02c224 */ /* 0x004fe200000e061f */
[----:B----4-:R-:W-:Y:S07]  /*50b0*/  @!P2 BRA `(.L_x_105) ;  /* 0x000000680014a947 */ /* 0x010fee0003800000 */
.L_x_294:
[----:B------:R-:W-:Y:S01]  /*50c0*/  @!P4 R2UR UR9, R8 ;  /* 0x000000000809c2ca */ /* 0x000fe200000e0000 */
[----:B------:R-:W-:Y:S01]  /*50d0*/  VOTEU.ALL UP1, P4 ;  /* 0x0000000000ff7886 */ /* 0x000fe20002020000 */
[----:B------:R-:W-:Y:S01]  /*50e0*/  @!P4 R2UR UR8, R2 ;  /* 0x000000000208c2ca */ /* 0x000fe200000e0000 */
[----:B------:R-:W-:Y:S01]  /*50f0*/  VOTEU.ALL UP2, P4 ;  /* 0x0000000000ff7886 */ /* 0x000fe20002040000 */
[----:B------:R-:W-:Y:S01]  /*5100*/  UMOV UR16, 0x0 ;  /* 0x0000000000107882 */ /* 0x000fe20000000000 */
[----:B------:R-:W-:Y:S01]  /*5110*/  UMOV UR17, 0x10000000 ;  /* 0x1000000000117882 */ /* 0x000fe20000000000 */
[----:B------:R-:W-:Y:S01]  /*5120*/  @!UP1 UIADD3 UR40, UPT, UPT, UR7, 0x300, URZ ;  /* 0x0000030007289890 */ /* 0x000fe2000fffe0ff */
[----:B-1----:R-:W-:Y:S01]  /*5130*/  @!P4 IMAD.MOV.U32 R0, RZ, RZ, 0x1000 ;  /* 0x00001000ff00c424 */ /* 0x002fe200078e00ff */
[----:B------:R-:W-:Y:S01]  /*5140*/  UMOV UR44, UR36 ;  /* 0x00000024002c7c82 */ /* 0x000fe20008000000 */
[----:B------:R-:W-:Y:S01]  /*5150*/  @!UP1 UIADD3 UR10, UPT, UPT, UR42, 0x80, URZ ;  /* 0x000000802a0a9890 */ /* 0x000fe2000fffe0ff */
[----:B------:R-:W-:Y:S01]  /*5160*/  UMOV UR11, UR43 ;  /* 0x0000002b000b7c82 */ /* 0x000fe20008000000 */
[----:B------:R-:W-:Y:S02]  /*5170*/  UMOV UR12, UR36 ;  /* 0x00000024000c7c82 */ /* 0x000fe40008000000 */
[----:B------:R-:W-:Y:S01]  /*5180*/  IMAD.U32 R8, RZ, RZ, UR9 ;  /* 0x00000009ff087e24 */ /* 0x000fe2000f8e00ff */
[----:B------:R-:W-:Y:S01]  /*5190*/  UMOV UR9, UR41 ;  /* 0x0000002900097c82 */ /* 0x000fe20008000000 */
[----:B------:R-:W-:Y:S01]  /*51a0*/  IMAD.U32 R9, RZ, RZ, UR8 ;  /* 0x00000008ff097e24 */ /* 0x000fe2000f8e00ff */
[----:B------:R-:W-:Y:S02]  /*51b0*/  @!UP1 UIADD3 UR8, UPT, UPT, UR7, 0xb00, URZ ;  /* 0x00000b0007089890 */ /* 0x000fe4000fffe0ff */
[----:B------:R-:W-:Y:S01]  /*51c0*/  @!P4 R2UR UR18, R8 ;  /* 0x000000000812c2ca */ /* 0x000fe200000e0000 */
[----:B------:R-:W-:Y:S01]  /*51d0*/  VOTEU.ALL UP1, P4 ;  /* 0x0000000000ff7886 */ /* 0x000fe20002020000 */
[----:B------:R-:W-:Y:S01]  /*51e0*/  @!P4 R2UR UR19, R9 ;  /* 0x000000000913c2ca */ /* 0x000fe200000e0000 */
[----:B------:R-:W-:Y:S01]  /*51f0*/  UPRMT UR14, UR37, 0x654, UR41 ;  /* 0x00000654250e7896 */ /* 0x000fe20008000029 */
[----:B------:R-:W-:Y:S05]  /*5200*/  @!P4 IADD3 R8, P0, PT, R30, 0x580, RZ ;  /* 0x000005801e08c810 */ /* 0x000fea0007f1e0ff */
[----:B------:R-:W-:Y:S06]  /*5210*/  @!P4 IMAD.X R2, RZ, RZ, R31, P0 ;  /* 0x000000ffff02c224 */ /* 0x000fec00000e061f */
[----:B------:R1:W-:Y:S01]  /*5220*/  @!UP2 UTMALDG.3D [UR40], [UR18], desc[UR16] ;  /* 0x000010281200a5b4 */ /* 0x0003e20008011000 */
[----:B------:R1:W-:Y:S01]  /*5230*/  @!UP1 UTMALDG.3D [UR8], [UR18], desc[UR16] ;  /* 0x00001008120095b4 */ /* 0x0003e20008011000 */
[----:B------:R1:W-:Y:S01]  /*5240*/  @!P4 SYNCS.ARRIVE.TRANS64.RED.A0TR RZ, [UR7+0x100], R0 ;  /* 0x00010000ffffc9a7 */ /* 0x0003e20008300407 */
[----:B------:R-:W-:Y:S01]  /*5250*/  SYNCS.ARRIVE.TRANS64.RED.A1T0 RZ, [UR14], RZ ;  /* 0x000000ffffff79a7 */ /* 0x000fe2000810040e */
[----:B------:R-:W2:Y:S02]  /*5260*/  SYNCS.PHASECHK.TRANS64.TRYWAIT P2, [UR7+0x128], R22 ;  /* 0x00012816ff0075a7 */ /* 0x000ea40008041107 */
[----:B-12---:R-:W-:Y:S05]  /*5270*/  @!P2 BRA `(.L_x_106) ;  /* 0x0000006400bca947 */ /* 0x006fea0003800000 */
.L_x_296:
        /* <DEDUP_REMOVED lines=8> */
[----:B------:R-:W-:Y:S01]  /*5300*/  @!UP1 UIADD3 UR32, UPT, UPT, UR7, 0x1300, URZ ;  /* 0x0000130007209890 */ /* 0x000fe2000fffe0ff */
[----:B------:R-:W-:Y:S01]  /*5310*/  UMOV UR35, UR43 ;  /* 0x0000002b00237c82 */ /* 0x000fe20008000000 */
[----:B------:R-:W-:Y:S03]  /*5320*/  @!UP1 UIADD3 UR10, UPT, UPT, UR42, 0xa0, URZ ;  /* 0x000000a02a0a9890 */ /* 0x000fe6000fffe0ff */
[----:B------:R-:W-:Y:S01]  /*5330*/  IMAD.U32 R8, RZ, RZ, UR9 ;  /* 0x00000009ff087e24 */ /* 0x000fe2000f8e00ff */
[----:B------:R-:W-:Y:S01]  /*5340*/  UMOV UR9, UR33 ;  /* 0x0000002100097c82 */ /* 0x000fe20008000000 */
[----:B------:R-:W-:Y:S01]  /*5350*/  IMAD.U32 R9, RZ, RZ, UR8 ;  /* 0x00000008ff097e24 */ /* 0x000fe2000f8e00ff */
[----:B------:R-:W-:Y:S02]  /*5360*/  @!UP1 UIADD3 UR8, UPT, UPT, UR7, 0x1b00, URZ ;  /* 0x00001b0007089890 */ /* 0x000fe4000fffe0ff */
[----:B------:R-:W-:Y:S01]  /*5370*/  @!P4 R2UR UR18, R8 ;  /* 0x000000000812c2ca */ /* 0x000fe200000e0000 */
[----:B------:R-:W-:Y:S01]  /*5380*/  VOTEU.ALL UP1, P4 ;  /* 0x0000000000ff7886 */ /* 0x000fe20002020000 */
[----:B------:R-:W-:Y:S01]  /*5390*/  @!P4 R2UR UR19, R9 ;  /* 0x000000000913c2ca */ /* 0x000fe200000e0000 */
[----:B------:R-:W-:Y:S01]  /*53a0*/  UMOV UR11, UR43 ;  /* 0x0000002b000b7c82 */ /* 0x000fe20008000000 */
[----:B------:R-:W-:Y:S01]  /*53b0*/  UMOV UR12, UR36 ;  /* 0x00000024000c7c82 */ /* 0x000fe20008000000 */
[----:B------:R-:W-:Y:S01]  /*53c0*/  UPRMT UR14, UR37, 0x654, UR33 ;  /* 0x00000654250e7896 */ /* 0x000fe20008000021 */
[----:B------:R-:W-:Y:S05]  /*53d0*/  @!P4 IADD3 R8, P0, PT, R30, 0x580, RZ ;  /* 0x000005801e08c810 */ /* 0x000fea0007f1e0ff */
[----:B------:R-:W-:Y:S04]  /*53e0*/  @!P4 IMAD.X R2, RZ, RZ, R31, P0 ;  /* 0x000000ffff02c224 */ /* 0x000fe800000e061f */
[----:B------:R1:W-:Y:S01]  /*53f0*/  @!UP2 UTMALDG.3D [UR32], [UR18], desc[UR16] ;  /* 0x000010201200a5b4 */ /* 0x0003e20008011000 */
[----:B------:R1:W-:Y:S01]  /*5400*/  @!UP1 UTMALDG.3D [UR8], [UR18], desc[UR16] ;  /* 0x00001008120095b4 */ /* 0x0003e20008011000 */
[----:B------:R1:W-:Y:S01]  /*5410*/  @!P4 SYNCS.ARRIVE.TRANS64.RED.A0TR RZ, [UR7+0x108], R0 ;  /* 0x00010800ffffc9a7 */ /* 0x0003e20008300407 */
[----:B------:R-:W-:Y:S01]  /*5420*/  SYNCS.ARRIVE.TRANS64.RED.A1T0 RZ, [UR14], RZ ;  /* 0x000000ffffff79a7 */ /* 0x000fe2000810040e */
[----:B------:R-:W2:Y:S02]  /*5430*/  SYNCS.PHASECHK.TRANS64.TRYWAIT P2, [UR7+0x130], R22 ;  /* 0x00013016ff0075a7 */ /* 0x000ea40008041107 */
[----:B-12---:R-:W-:Y:S05]  /*5440*/  @!P2 BRA `(.L_x_107) ;  /* 0x000000640060a947 */ /* 0x006fea0003800000 */
.L_x_298:
[----:B------:R-:W2:Y:S01]  /*5450*/  LDC.64 R12, c[0x0][0xb18] ;  /* 0x0002c600ff0c7b82 */ /* 0x000ea20000000a00 */
[----:B------:R-:W-:Y:S01]  /*5460*/  @!P4 R2UR UR8, R2 ;  /* 0x000000000208c2ca */ /* 0x000fe200000e0000 */
[----:B------:R-:W-:Y:S01]  /*5470*/  VOTEU.ALL UP1, P4 ;  /* 0x0000000000ff7886 */ /* 0x000fe20002020000 */
[----:B------:R-:W-:Y:S01]  /*5480*/  @!P4 R2UR UR9, R8 ;  /* 0x000000000809c2ca */ /* 0x000fe200000e0000 */
[----:B------:R-:W-:Y:S01]  /*5490*/  VOTEU.ALL UP2, P4 ;  /* 0x0000000000ff7886 */ /* 0x000fe20002040000 */
[----:B------:R-:W-:Y:S03]  /*54a0*/  UMOV UR16, 0x0 ;  /* 0x0000000000107882 */ /* 0x000fe60000000000 */
[----:B------:R-:W4:Y:S01]  /*54b0*/  @!P1 LDC R2, c[0x0][0xb0c] ;  /* 0x0002c300ff029b82 */ /* 0x000f220000000800 */
[----:B------:R-:W-:Y:S01]  /*54c0*/  @!UP1 UIADD3 UR26, UPT, UPT, UR42, 0x40, URZ ;  /* 0x000000402a1a9890 */ /* 0x000fe2000fffe0ff */
[----:B-1----:R-:W-:Y:S01]  /*54d0*/  @!P4 IMAD.MOV.U32 R0, RZ, RZ, 0x1000 ;  /* 0x00001000ff00c424 */ /* 0x002fe200078e00ff */
[----:B------:R-:W-:Y:S01]  /*54e0*/  @!UP1 UIADD3 UR24, UPT, UPT, UR7, 0x2300, URZ ;  /* 0x0000230007189890 */ /* 0x000fe2000fffe0ff */
[----:B------:R-:W-:Y:S01]  /*54f0*/  @P3 SHF.R.U32.HI R26, RZ, 0x10, R17 ;  /* 0x00000010ff1a3819 */ /* 0x000fe20000011611 */
[----:B------:R-:W-:Y:S01]  /*5500*/  UMOV UR17, 0x10000000 ;  /* 0x1000000000117882 */ /* 0x000fe20000000000 */
[----:B------:R-:W-:Y:S01]  /*5510*/  UMOV UR27, UR43 ;  /* 0x0000002b001b7c82 */ /* 0x000fe20008000000 */
[----:B------:R-:W-:Y:S01]  /*5520*/  UMOV UR28, UR36 ;  /* 0x00000024001c7c82 */ /* 0x000fe20008000000 */
[----:B------:R-:W-:Y:S01]  /*5530*/  IMAD.U32 R9, RZ, RZ, UR8 ;  /* 0x00000008ff097e24 */ /* 0x000fe2000f8e00ff */
[----:B------:R-:W-:Y:S01]  /*5540*/  @!UP1 UIADD3 UR10, UPT, UPT, UR42, 0xc0, URZ ;  /* 0x000000c02a0a9890 */ /* 0x000fe2000fffe0ff */
[----:B------:R-:W-:Y:S01]  /*5550*/  IMAD.U32 R8, RZ, RZ, UR9 ;  /* 0x00000009ff087e24 */ /* 0x000fe2000f8e00ff */
[----:B------:R-:W-:Y:S01]  /*5560*/  @!UP1 UIADD3 UR8, UPT, UPT, UR7, 0x2b00, URZ ;  /* 0x00002b0007089890 */ /* 0x000fe2000fffe0ff */
[----:B------:R-:W-:Y:S01]  /*5570*/  VIADD R28, R28, 0x1 ;  /* 0x000000011c1c7836 */ /* 0x000fe20000000000 */
[----:B------:R-:W-:Y:S01]  /*5580*/  @!P4 R2UR UR19, R9 ;  /* 0x000000000913c2ca */ /* 0x000fe200000e0000 */
[----:B------:R-:W-:Y:S01]  /*5590*/  VOTEU.ALL UP1, P4 ;  /* 0x0000000000ff7886 */ /* 0x000fe20002020000 */
[----:B------:R-:W-:Y:S01]  /*55a0*/  @!P4 R2UR UR18, R8 ;  /* 0x000000000812c2ca */ /* 0x000fe200000e0000 */
[----:B------:R-:W-:Y:S01]  /*55b0*/  UMOV UR9, UR25 ;  /* 0x0000001900097c82 */ /* 0x000fe20008000000 */
[----:B------:R-:W1:Y:S01]  /*55c0*/  LDC.64 R8, c[0x0][0xb10] ;  /* 0x0002c400ff087b82 */ /* 0x000e620000000a00 */
[----:B------:R-:W-:Y:S01]  /*55d0*/  UMOV UR11, UR43 ;  /* 0x0000002b000b7c82 */ /* 0x000fe20008000000 */
[----:B------:R-:W-:Y:S01]  /*55e0*/  UMOV UR12, UR36 ;  /* 0x00000024000c7c82 */ /* 0x000fe20008000000 */
[----:B------:R-:W-:Y:S08]  /*55f0*/  UPRMT UR14, UR37, 0x654, UR25 ;  /* 0x00000654250e7896 */ /* 0x000ff00008000019 */
[----:B------:R1:W-:Y:S01]  /*5600*/  @!UP2 UTMALDG.3D [UR24], [UR18], desc[UR16] ;  /* 0x000010181200a5b4 */ /* 0x0003e20008011000 */
[----:B------:R1:W-:Y:S01]  /*5610*/  @!UP1 UTMALDG.3D [UR8], [UR18], desc[UR16] ;  /* 0x00001008120095b4 */ /* 0x0003e20008011000 */
[----:B------:R5:W-:Y:S01]  /*5620*/  @!P4 SYNCS.ARRIVE.TRANS64.RED.A0TR RZ, [UR7+0x110], R0 ;  /* 0x00011000ffffc9a7 */ /* 0x000be20008300407 */
[C---:B-1----:R-:W-:Y:S01]  /*5630*/  @!P1 IMAD.HI.U32 R8, R11.reuse, R8, RZ ;  /* 0x000000080b089227 */ /* 0x042fe200078e00ff */
[----:B--2---:R-:W-:Y:S02]  /*5640*/  @!P1 ISETP.NE.AND P0, PT, R12, 0x1, PT ;  /* 0x000000010c00980c */ /* 0x004fe40003f05270 */
[----:B----4-:R-:W-:Y:S01]  /*5650*/  @!P1 ISETP.NE.AND P2, PT, R2, 0x1, PT ;  /* 0x000000010200980c */ /* 0x010fe20003f45270 */
[C---:B------:R-:W-:Y:S01]  /*5660*/  @!P1 IMAD.HI.U32 R13, R10.reuse, R13, RZ ;  /* 0x0000000d0a0d9227 */ /* 0x040fe200078e00ff */
[----:B------:R-:W-:Y:S04]  /*5670*/  @!P1 SHF.R.U32.HI R8, RZ, R9, R8 ;  /* 0x00000009ff089219 */ /* 0x000fe80000011608 */
[----:B------:R-:W-:Y:S01]  /*5680*/  @!P1 SEL R8, R11, R8, !P2 ;  /* 0x000000080b089207 */ /* 0x000fe20005000000 */
[----:B------:R-:W-:Y:S01]  /*5690*/  SYNCS.ARRIVE.TRANS64.RED.A1T0 RZ, [UR14], RZ ;  /* 0x000000ffffff79a7 */ /* 0x000fe2000810040e */
[----:B------:R-:W1:Y:S01]  /*56a0*/  SYNCS.PHASECHK.TRANS64.TRYWAIT P5, [UR7+0x138], R22 ;  /* 0x00013816ff0075a7 */ /* 0x000e6200080a1107 */
[----:B-----5:R-:W2:Y:S02]  /*56b0*/  @!P1 LDC R0, c[0x0][0xb20] ;  /* 0x0002c800ff009b82 */ /* 0x020ea40000000800 */
[----:B--2---:R-:W-:Y:S04]  /*56c0*/  @!P1 SHF.R.U32.HI R0, RZ, R0, R13 ;  /* 0x00000000ff009219 */ /* 0x004fe8000001160d */
[----:B------:R-:W-:Y:S05]  /*56d0*/  @!P1 SEL R9, R10, R0, !P0 ;  /* 0x000000000a099207 */ /* 0x000fea0004000000 */
[----:B------:R-:W-:Y:S02]  /*56e0*/  @!P1 IMAD.IADD R0, R9, 0x1, -R8 ;  /* 0x0000000109009824 */ /* 0x000fe400078e0a08 */
[----:B------:R-:W-:Y:S02]  /*56f0*/  @!P1 IMAD.IADD R8, R8, 0x1, -R9 ;  /* 0x0000000108089824 */ /* 0x000fe400078e0a09 */
[----:B------:R-:W-:Y:S02]  /*5700*/  @!P1 IMAD R11, R0, R2, R11 ;  /* 0x00000002000b9224 */ /* 0x000fe400078e020b */
[----:B------:R-:W-:Y:S01]  /*5710*/  @!P1 IMAD R10, R8, R12, R10 ;  /* 0x0000000c080a9224 */ /* 0x000fe200078e020a */
[----:B-1----:R-:W-:Y:S06]  /*5720*/  @!P5 BRA `(.L_x_108) ;  /* 0x0000006000c0d947 */ /* 0x002fec0003800000 */
.L_x_300:
[----:B------:R-:W-:Y:S01]  /*5730*/  @!P4 IADD3 R2, P0, PT, R30, 0x580, RZ ;  /* 0x000005801e02c810 */ /* 0x000fe20007f1e0ff */
[----:B------:R-:W-:Y:S01]  /*5740*/  VOTEU.ALL UP1, P4 ;  /* 0x0000000000ff7886 */ /* 0x000fe20002020000 */
[----:B------:R-:W-:Y:S01]  /*5750*/  VOTEU.ALL UP2, P4 ;  /* 0x0000000000ff7886 */ /* 0x000fe20002040000 */
[----:B------:R-:W-:Y:S01]  /*5760*/  UMOV UR14, 0x0 ;  /* 0x00000000000e7882 */ /* 0x000fe20000000000 */
[----:B------:R-:W-:Y:S01]  /*5770*/  @!P4 R2UR UR9, R2 ;  /* 0x000000000209c2ca */ /* 0x000fe200000e0000 */
[----:B-1----:R-:W-:Y:S01]  /*5780*/  @!P4 IMAD.X R0, RZ, RZ, R31, P0 ;  /* 0x000000ffff00c224 */ /* 0x002fe200000e061f */
[----:B------:R-:W-:Y:S01]  /*5790*/  @!UP1 UIADD3 UR17, UPT, UPT, UR7, 0x118, URZ ;  /* 0x0000011807119890 */ /* 0x000fe2000fffe0ff */
[----:B------:R-:W-:Y:S01]  /*57a0*/  ISETP.NE.AND P0, PT, R28, 0x2, PT ;  /* 0x000000021c00780c */ /* 0x000fe20003f05270 */
[----:B------:R-:W-:Y:S01]  /*57b0*/  @!UP1 UIADD3 UR18, UPT, UPT, UR42, 0x60, URZ ;  /* 0x000000602a129890 */ /* 0x000fe2000fffe0ff */
[----:B------:R-:W-:Y:S01]  /*57c0*/  LOP3.LUT R29, R29, 0x1, RZ, 0x3c, !PT ;  /* 0x000000011d1d7812 */ /* 0x000fe200078e3cff */
[----:B------:R-:W-:Y:S01]  /*57d0*/  @!UP1 UIADD3 UR16, UPT, UPT, UR7, 0x3300, URZ ;  /* 0x0000330007109890 */ /* 0x000fe2000fffe0ff */
[----:B------:R-:W-:Y:S01]  /*57e0*/  @!P4 R2UR UR8, R0 ;  /* 0x000000000008c2ca */ /* 0x000fe200000e0000 */
[----:B------:R-:W-:Y:S01]  /*57f0*/  UMOV UR15, 0x10000000 ;  /* 0x10000000000f7882 */ /* 0x000fe20000000000 */
[----:B------:R-:W-:Y:S01]  /*5800*/  UMOV UR19, UR43 ;  /* 0x0000002b00137c82 */ /* 0x000fe20008000000 */
[----:B------:R-:W-:Y:S01]  /*5810*/  UMOV UR20, UR36 ;  /* 0x0000002400147c82 */ /* 0x000fe20008000000 */
[----:B------:R-:W-:Y:S01]  /*5820*/  @!UP1 UIADD3 UR10, UPT, UPT, UR42, 0xe0, URZ ;  /* 0x000000e02a0a9890 */ /* 0x000fe2000fffe0ff */
[----:B------:R-:W-:Y:S01]  /*5830*/  SEL R0, RZ, 0x1, P0 ;  /* 0x00000001ff007807 */ /* 0x000fe20000000000 */
[----:B------:R-:W-:Y:S01]  /*5840*/  IMAD.U32 R8, RZ, RZ, UR9 ;  /* 0x00000009ff087e24 */ /* 0x000fe2000f8e00ff */
[----:B------:R-:W-:Y:S01]  /*5850*/  UMOV UR11, UR43 ;  /* 0x0000002b000b7c82 */ /* 0x000fe20008000000 */
[----:B------:R-:W-:Y:S01]  /*5860*/  UMOV UR12, UR36 ;  /* 0x00000024000c7c82 */ /* 0x000fe20008000000 */
[----:B------:R-:W-:Y:S01]  /*5870*/  UMOV UR9, UR17 ;  /* 0x0000001100097c82 */ /* 0x000fe20008000000 */
[----:B------:R-:W-:Y:S01]  /*5880*/  @P3 R2UR UR36, R26 ;  /* 0x000000001a2432ca */ /* 0x000fe200000e0000 */
[----:B------:R-:W-:Y:S01]  /*5890*/  IMAD.IADD R22, R10, 0x1, R83 ;  /* 0x000000010a167824 */ /* 0x000fe200078e0253 */
[----:B------:R-:W-:Y:S01]  /*58a0*/  @!P4 R2UR UR22, R8 ;  /* 0x000000000816c2ca */ /* 0x000fe200000e0000 */
[----:B------:R-:W-:Y:S01]  /*58b0*/  IMAD.U32 R9, RZ, RZ, UR8 ;  /* 0x00000008ff097e24 */ /* 0x000fe2000f8e00ff */
[----:B------:R-:W-:Y:S01]  /*58c0*/  @!UP1 UIADD3 UR8, UPT, UPT, UR7, 0x3b00, URZ ;  /* 0x00003b0007089890 */ /* 0x000fe2000fffe0ff */
[----:B------:R-:W-:Y:S01]  /*58d0*/  LOP3.LUT R27, R27, R0, RZ, 0x3c, !PT ;  /* 0x000000001b1b7212 */ /* 0x000fe200078e3cff */
[----:B------:R-:W-:Y:S01]  /*58e0*/  VOTEU.ALL UP1, P4 ;  /* 0x0000000000ff7886 */ /* 0x000fe20002020000 */
[----:B------:R-:W-:Y:S01]  /*58f0*/  IMAD.IADD R23, R11, 0x1, R92 ;  /* 0x000000010b177824 */ /* 0x000fe200078e025c */
[----:B------:R-:W-:Y:S02]  /*5900*/  @!P4 R2UR UR23, R9 ;  /* 0x000000000917c2ca */ /* 0x000fe400000e0000 */
[----:B------:R-:W-:Y:S11]  /*5910*/  SEL R28, R28, RZ, P0 ;  /* 0x000000ff1c1c7207 */ /* 0x000ff60000000000 */
[----:B------:R2:W-:Y:S01]  /*5920*/  @!UP2 UTMALDG.3D [UR16], [UR22], desc[UR14] ;  /* 0x00000e101600a5b4 */ /* 0x0005e20008011000 */
[----:B------:R2:W-:Y:S01]  /*5930*/  @!UP1 UTMALDG.3D [UR8], [UR22], desc[UR14] ;  /* 0x00000e08160095b4 */ /* 0x0005e20008011000 */
[----:B------:R2:W-:Y:S01]  /*5940*/  @!P4 SYNCS.ARRIVE.TRANS64.RED.A0TR RZ, [UR7+0x118], R25 ;  /* 0x00011819ffffc9a7 */ /* 0x0005e20008300407 */
[----:B------:R-:W-:Y:S01]  /*5950*/  UPLOP3.LUT UP1, UPT, UPT, UPT, UPT, 0x80, 0x8 ;  /* 0x000000000008789c */ /* 0x000fe20003f2f070 */
[----:B------:R-:W-:Y:S01]  /*5960*/  SYNCS.ARRIVE.TRANS64.RED.A1T0 RZ, [UR13], RZ ;  /* 0x000000ffffff79a7 */ /* 0x000fe2000810040d */
[----:B------:R-:W-:Y:S09]  /*5970*/  @P3 BRA `(.L_x_109) ;  /* 0xfffffff000343947 */ /* 0x000ff2000383ffff */
[----:B------:R-:W-:-:S04]  /*5980*/  SHF.L.U32 R2, R29, 0x1f, RZ ;  /* 0x0000001f1d027819 */ /* 0x000fc800000006ff */
[----:B------:R-:W1:Y:S02]  /*5990*/  SYNCS.PHASECHK.TRANS64.TRYWAIT P0, [UR7+0x120], R2 ;  /* 0x00012002ff0075a7 */ /* 0x000e640008001107 */
[----:B-1----:R-:W-:Y:S05]  /*59a0*/  @!P0 BRA `(.L_x_110) ;  /* 0x0000006000388947 */ /* 0x002fea0003800000 */
.L_x_302:
[----:B------:R-:W4:Y:S02]  /*59b0*/  SYNCS.PHASECHK.TRANS64.TRYWAIT P0, [UR7+0x128], R2 ;  /* 0x00012802ff0075a7 */ /* 0x000f240008001107 */
[----:B----4-:R-:W-:Y:S05]  /*59c0*/  @!P0 BRA `(.L_x_111) ;  /* 0x0000006000488947 */ /* 0x010fea0003800000 */
.L_x_304:
[----:B------:R-:W4:Y:S02]  /*59d0*/  SYNCS.PHASECHK.TRANS64.TRYWAIT P0, [UR7+0x130], R2 ;  /* 0x00013002ff0075a7 */ /* 0x000f240008001107 */
[----:B----4-:R-:W-:Y:S05]  /*59e0*/  @!P0 BRA `(.L_x_112) ;  /* 0x0000006000588947 */ /* 0x010fea0003800000 */
.L_x_306:
[----:B-1----:R-:W-:-:S07]  /*59f0*/  MOV R0, UR7 ;  /* 0x0000000700007c02 */ /* 0x002fce0008000f00 */
.L_x_113:
[----:B-1----:R-:W-:-:S04]  /*5a00*/  SHF.L.U32 R2, R29, 0x1f, RZ ;  /* 0x0000001f1d027819 */ /* 0x002fc800000006ff */
[----:B------:R1:W4:Y:S03]  /*5a10*/  SYNCS.PHASECHK.TRANS64.TRYWAIT P0, [R0+URZ+0x138], R2 ;  /* 0x00013802000075a7 */ /* 0x00032600080011ff */
[----:B----4-:R-:W-:Y:S05]  /*5a20*/  @!P0 NANOSLEEP.SYNCS 0x989680 ;  /* 0x009896800000895d */ /* 0x010fea0003900000 */
[----:B------:R-:W4:Y:S02]  /*5a30*/  @!P0 SYNCS.PHASECHK.TRANS64 P0, [R0+URZ+0x138], R2 ;  /* 0x00013802000085a7 */ /* 0x000f2400080010ff */
[----:B--2-4-:R-:W-:Y:S05]  /*5a40*/  @P0 EXIT ;  /* 0x000000000000094d */ /* 0x014fea0003800000 */
[----:B------:R-:W-:Y:S05]  /*5a50*/  BRA `(.L_x_113) ;  /* 0xfffffffc00e87947 */ /* 0x000fea000383ffff */
.L_x_98:
[----:B------:R-:W-:-:S06]  /*5a60*/  UISETP.GE.AND UP1, UPT, UR10, 0x4, UPT ;  /* 0x000000040a00788c */ /* 0x000fcc000bf26270 */
[----:B------:R-:W-:-:S13]  /*5a70*/  PLOP3.LUT P0, PT, PT, PT, UP1, 0x80, 0x8 ;  /* 0x000000000008781c */ /* 0x000fda0003f0f018 */
[----:B------:R-:W-:Y:S05]  /*5a80*/  @!P0 EXIT ;  /* 0x000000000000894d */ /* 0x000fea0003800000 */
[----:B------:R-:W-:Y:S01]  /*5a90*/  BAR.SYNC.DEFER_BLOCKING 0x6, 0xa0 ;  /* 0x0182800000007b1d */ /* 0x000fe20000010000 */
[C---:B------:R-:W-:Y:S01]  /*5aa0*/  IMAD.SHL.U32 R111, R112.reuse, 0x20, RZ ;  /* 0x00000020706f7824 */ /* 0x040fe200078e00ff */
[----:B------:R-:W-:Y:S01]  /*5ab0*/  CS2R R108, SRZ ;  /* 0x00000000006c7805 */ /* 0x000fe2000001ff00 */
[C---:B------:R-:W-:Y:S01]  /*5ac0*/  IMAD.SHL.U32 R6, R113.reuse, 0x200000, RZ ;  /* 0x0020000071067824 */ /* 0x040fe200078e00ff */
[----:B------:R-:W-:Y:S01]  /*5ad0*/  CS2R R106, SRZ ;  /* 0x00000000006a7805 */ /* 0x000fe2000001ff00 */
[C---:B------:R-:W-:Y:S01]  /*5ae0*/  IMAD.U32 R5, R112.reuse, 0x10000, RZ ;  /* 0x0001000070057824 */ /* 0x040fe200078e00ff */
[----:B------:R-:W-:Y:S02]  /*5af0*/  UMOV UR41, 0x400 ;  /* 0x0000040000297882 */ /* 0x000fe40000000000 */
[----:B------:R-:W1:Y:S01]  /*5b00*/  LDC R99, c[0x0][0x370] ;  /* 0x0000dc00ff637b82 */ /* 0x000e620000000800 */
[----:B------:R-:W-:Y:S01]  /*5b10*/  ULEA UR41, UR37, UR41, 0x18 ;  /* 0x0000002925297291 */ /* 0x000fe2000f8ec0ff */
[----:B------:R-:W-:Y:S01]  /*5b20*/  IMAD.SHL.U32 R2, R112, 0x4, RZ ;  /* 0x0000000470027824 */ /* 0x000fe200078e00ff */
[----:B------:R-:W-:Y:S01]  /*5b30*/  LOP3.LUT R6, R6, 0x200000, RZ, 0xc0, !PT ;  /* 0x0020000006067812 */ /* 0x000fe200078ec0ff */
[----:B------:R-:W-:Y:S01]  /*5b40*/  IMAD.SHL.U32 R3, R113, 0x400, RZ ;  /* 0x0000040071037824 */ /* 0x000fe200078e00ff */
[C---:B------:R-:W-:Y:S01]  /*5b50*/  LOP3.LUT R4, R111.reuse, 0x80, RZ, 0xc0, !PT ;  /* 0x000000806f047812 */ /* 0x040fe200078ec0ff */
[----:B------:R-:W-:Y:S01]  /*5b60*/  IMAD.MOV.U32 R40, RZ, RZ, RZ ;  /* 0x000000ffff287224 */ /* 0x000fe200078e00ff */
[----:B------:R-:W-:Y:S01]  /*5b70*/  LOP3.LUT R0, R111, 0xb60, RZ, 0xc0, !PT ;  /* 0x00000b606f007812 */ /* 0x000fe200078ec0ff */
[----:B------:R-:W2:Y:S01]  /*5b80*/  LDC R98, c[0x0][0x374] ;  /* 0x0000dd00ff627b82 */ /* 0x000ea20000000800 */
[----:B------:R-:W-:Y:S01]  /*5b90*/  LOP3.LUT R2, R4, 0x10, R2, 0xf8, !PT ;  /* 0x0000001004027812 */ /* 0x000fe200078ef802 */
[----:B------:R-:W-:Y:S01]  /*5ba0*/  IMAD.MOV.U32 R97, RZ, RZ, RZ ;  /* 0x000000ffff617224 */ /* 0x000fe200078e00ff */
[----:B------:R-:W-:Y:S01]  /*5bb0*/  LOP3.LUT R0, R0, 0x400, R3, 0xf8, !PT ;  /* 0x0000040000007812 */ /* 0x000fe200078ef803 */
[----:B------:R-:W3:Y:S01]  /*5bc0*/  LDCU.64 UR46, c[0x0][0x348] ;  /* 0x00006900ff2e77ac */ /* 0x000ee20008000a00 */
[----:B------:R-:W-:-:S02]  /*5bd0*/  LOP3.LUT R5, R6, 0x400000, R5, 0xf8, !PT ;  /* 0x0040000006057812 */ /* 0x000fc400078ef805 */
[----:B------:R-:W-:Y:S01]  /*5be0*/  LOP3.LUT P0, RZ, R111, 0x80, RZ, 0xc0, !PT ;  /* 0x000000806fff7812 */ /* 0x000fe2000780c0ff */
[----:B------:R-:W-:Y:S01]  /*5bf0*/  UIADD3 UR40, UPT, UPT, UR41, 0x300, URZ ;  /* 0x0000030029287890 */ /* 0x000fe2000fffe0ff */
[----:B------:R-:W4:Y:S01]  /*5c00*/  LDS R41, [UR41+0x200] ;  /* 0x00020029ff297984 */ /* 0x000f220008000800 */
[----:B------:R-:W-:Y:S01]  /*5c10*/  LOP3.LUT R110, R0, R2, RZ, 0xfc, !PT ;  /* 0x00000002006e7212 */ /* 0x000fe200078efcff */
[----:B------:R-:W-:Y:S01]  /*5c20*/  UIADD3 UR43, UPT, UPT, UR41, 0x4300, URZ ;  /* 0x00004300292b7890 */ /* 0x000fe2000fffe0ff */
[----:B------:R-:W-:Y:S01]  /*5c30*/  P2R R0, PR, RZ, 0x1 ;  /* 0x00000001ff007803 */ /* 0x000fe20000000000 */
[----:B------:R-:W-:Y:S01]  /*5c40*/  UMOV UR42, URZ ;  /* 0x000000ff002a7c82 */ /* 0x000fe20008000000 */
[----:B------:R-:W-:Y:S01]  /*5c50*/  LOP3.LUT R112, R112, 0x60, RZ, 0xc0, !PT ;  /* 0x0000006070707812 */ /* 0x000fe200078ec0ff */
[----:B-1234-:R-:W-:-:S08]  /*5c60*/  IMAD.IADD R41, R41, 0x1, R5 ;  /* 0x0000000129297824 */ /* 0x01efd000078e0205 */
.L_x_236:
[C---:B------:R-:W-:Y:S02]  /*5c70*/  LEA R0, R97.reuse, UR41, 0x3 ;  /* 0x0000002961007c11 */ /* 0x040fe4000f8e18ff */
[----:B------:R-:W-:Y:S02]  /*5c80*/  SHF.L.U32 R2, R108, 0x1f, RZ ;  /* 0x0000001f6c027819 */ /* 0x000fe400000006ff */
[----:B------:R-:W-:Y:S02]  /*5c90*/  LEA R8, R97, UR41, 0x4 ;  /* 0x0000002961087c11 */ /* 0x000fe4000f8e20ff */
[----:B------:R-:W1:Y:S02]  /*5ca0*/  SYNCS.PHASECHK.TRANS64.TRYWAIT P0, [R0+URZ+0x150], R2 ;  /* 0x00015002000075a7 */ /* 0x000e6400080011ff */
[----:B-1----:R-:W-:Y:S05]  /*5cb0*/  @!P0 BRA `(.L_x_114) ;  /* 0x0000005c00bc8947 */ /* 0x002fea0003800000 */
.L_x_307:
        /* <DEDUP_REMOVED lines=11> */
[----:B--2---:R-:W-:-:S04]  /*5d70*/  LOP3.LUT P3, RZ, R10, 0x1, RZ, 0xc0, !PT ;  /* 0x000000010aff7812 */ /* 0x004fc8000786c0ff */
[----:B------:R-:W-:-:S09]  /*5d80*/  P2R R115, PR, RZ, 0x8 ;  /* 0x00000008ff737803 */ /* 0x000fd20000000000 */
[----:B------:R-:W-:Y:S02]  /*5d90*/  @P3 MOV R104, R8 ;  /* 0x0000000800683202 */ /* 0x000fe40000000f00 */
[----:B------:R-:W-:Y:S01]  /*5da0*/  @P3 LOP3.LUT R103, R9, 0xffff, RZ, 0xc0, !PT ;  /* 0x0000ffff09673812 */ /* 0x000fe200078ec0ff */
[----:B-1----:R-:W-:Y:S06]  /*5db0*/  @!P0 BRA `(.L_x_115) ;  /* 0x0000000000b88947 */ /* 0x002fec0003800000 */
[----:B------:R-:W1:Y:S01]  /*5dc0*/  LDC.64 R4, c[0x0][0xb18] ;  /* 0x0002c600ff047b82 */ /* 0x000e620000000a00 */
[----:B------:R-:W-:-:S07]  /*5dd0*/  ISETP.NE.AND P0, PT, R36, 0x1, PT ;  /* 0x000000012400780c */ /* 0x000fce0003f05270 */
[----:B------:R-:W2:Y:S08]  /*5de0*/  LDC.64 R6, c[0x0][0xb10] ;  /* 0x0002c400ff067b82 */ /* 0x000eb00000000a00 */
[----:B------:R-:W3:Y:S08]  /*5df0*/  LDC R0, c[0x0][0xb20] ;  /* 0x0002c800ff007b82 */ /* 0x000ef00000000800 */
[----:B------:R-:W4:Y:S01]  /*5e00*/  LDC R12, c[0x0][0xb0c] ;  /* 0x0002c300ff0c7b82 */ /* 0x000f220000000800 */
[----:B-1----:R-:W-:Y:S01]  /*5e10*/  IMAD.HI.U32 R14, R98, R5, RZ ;  /* 0x00000005620e7227 */ /* 0x002fe200078e00ff */
[----:B------:R-:W-:-:S03]  /*5e20*/  ISETP.NE.AND P1, PT, R4, 0x1, PT ;  /* 0x000000010400780c */ /* 0x000fc60003f25270 */
[----:B------:R-:W-:-:S03]  /*5e30*/  IMAD.HI.U32 R5, R103, R5, RZ ;  /* 0x0000000567057227 */ /* 0x000fc600078e00ff */
[----:B------:R-:W1:Y:S01]  /*5e40*/  LDC.64 R2, c[0x0][0xb28] ;  /* 0x0002ca00ff027b82 */ /* 0x000e620000000a00 */
[----:B--2---:R-:W-:-:S04]  /*5e50*/  IMAD.HI.U32 R15, R99, R6, RZ ;  /* 0x00000006630f7227 */ /* 0x004fc800078e00ff */
[----:B------:R-:W-:Y:S01]  /*5e60*/  IMAD.HI.U32 R16, R104, R6, RZ ;  /* 0x0000000668107227 */ /* 0x000fe200078e00ff */
[-C--:B------:R-:W-:Y:S02]  /*5e70*/  SHF.R.U32.HI R15, RZ, R7.reuse, R15 ;  /* 0x00000007ff0f7219 */ /* 0x080fe4000001160f */
[-C--:B---3--:R-:W-:Y:S02]  /*5e80*/  SHF.R.U32.HI R14, RZ, R0.reuse, R14 ;  /* 0x00000000ff0e7219 */ /* 0x088fe4000001160e */
[----:B------:R-:W-:Y:S02]  /*5e90*/  SHF.R.U32.HI R5, RZ, R0, R5 ;  /* 0x00000000ff057219 */ /* 0x000fe40000011605 */
[----:B------:R-:W-:Y:S02]  /*5ea0*/  SEL R14, R98, R14, !P1 ;  /* 0x0000000e620e7207 */ /* 0x000fe40004800000 */
[----:B------:R-:W-:Y:S02]  /*5eb0*/  SHF.R.U32.HI R16, RZ, R7, R16 ;  /* 0x00000007ff107219 */ /* 0x000fe40000011610 */
[----:B----4-:R-:W-:-:S02]  /*5ec0*/  ISETP.NE.AND P2, PT, R12, 0x1, PT ;  /* 0x000000010c00780c */ /* 0x010fc40003f45270 */
[----:B------:R-:W-:Y:S02]  /*5ed0*/  SEL R5, R103, R5, !P1 ;  /* 0x0000000567057207 */ /* 0x000fe40004800000 */
[----:B------:R-:W-:Y:S02]  /*5ee0*/  SEL R15, R99, R15, !P2 ;  /* 0x0000000f630f7207 */ /* 0x000fe40005000000 */
[----:B------:R-:W-:Y:S01]  /*5ef0*/  SEL R16, R104, R16, !P2 ;  /* 0x0000001068107207 */ /* 0x000fe20005000000 */
[----:B-1----:R-:W-:-:S04]  /*5f00*/  IMAD.HI.U32 R13, R14, R2, RZ ;  /* 0x000000020e0d7227 */ /* 0x002fc800078e00ff */
        /* <DEDUP_REMOVED lines=25> */
.L_x_115:
[----:B------:R-:W1:Y:S02]  /*60a0*/  LDCU UR4, c[0x0][0xb30] ;  /* 0x00016600ff0477ac */ /* 0x000e640008000800 */
[----:B-1----:R-:W-:-:S09]  /*60b0*/  UISETP.NE.AND UP0, UPT, UR4, 0x1, UPT ;  /* 0x000000010400788c */ /* 0x002fd2000bf05270 */
        /* <DEDUP_REMOVED lines=17> */
.L_x_116:
[----:B------:R-:W-:Y:S01]  /*61d0*/  ULOP3.LUT UP0, URZ, UR40, 0x90, URZ, 0xc0, !UPT ;  /* 0x0000009028ff7892 */ /* 0x000fe2000f80c0ff */
[----:B------:R-:W-:Y:S02]  /*61e0*/  IADD3 R97, PT, PT, R97, 0x1, RZ ;  /* 0x0000000161617810 */ /* 0x000fe40007ffe0ff */
[----:B------:R-:W-:-:S06]  /*61f0*/  @P3 SHF.R.U32.HI R105, RZ, 0x10, R9 ;  /* 0x00000010ff693819 */ /* 0x000fcc0000011609 */
[----:B------:R-:W-:Y:S05]  /*6200*/  BRA.U !UP0, `(.L_x_117) ;  /* 0x0000000108407547 */ /* 0x000fea000b800000 */
[----:B------:R-:W-:Y:S01]  /*6210*/  MOV R2, 0x0 ;  /* 0x0000000000027802 */ /* 0x000fe20000000f00 */
[----:B------:R-:W1:Y:S01]  /*6220*/  LDCU.64 UR8, c[0x4][0x88] ;  /* 0x01001100ff0877ac */ /* 0x000e620008000a00 */
[----:B------:R-:W-:Y:S02]  /*6230*/  HFMA2 R12, -RZ, RZ, 0, 5.9604644775390625e-08 ;  /* 0x00000001ff0c7431 */ /* 0x000fe400000001ff */
[----:B------:R-:W-:Y:S01]  /*6240*/  IMAD.MOV.U32 R8, RZ, RZ, 0x70 ;  /* 0x00000070ff087424 */ /* 0x000fe200078e00ff */
[----:B------:R-:W2:Y:S01]  /*6250*/  LDCU.64 UR6, c[0x4][0x90] ;  /* 0x01001200ff0677ac */ /* 0x000ea20008000a00 */
[----:B------:R-:W3:Y:S01]  /*6260*/  LDC.64 R2, c[0x4][R2] ;  /* 0x0100000002027b82 */ /* 0x000ee20000000a00 */
[----:B------:R-:W-:Y:S01]  /*6270*/  IMAD.MOV.U32 R13, RZ, RZ, RZ ;  /* 0x000000ffff0d7224 */ /* 0x000fe200078e00ff */
[----:B------:R-:W4:Y:S01]  /*6280*/  LDCU.64 UR4, c[0x4][0x8] ;  /* 0x01000100ff0477ac */ /* 0x000f220008000a00 */
[----:B-1----:R-:W-:Y:S01]  /*6290*/  IMAD.U32 R4, RZ, RZ, UR8 ;  /* 0x00000008ff047e24 */ /* 0x002fe2000f8e00ff */
[----:B------:R-:W-:Y:S01]  /*62a0*/  MOV R5, UR9 ;  /* 0x0000000900057c02 */ /* 0x000fe20008000f00 */
[----:B--2---:R-:W-:Y:S01]  /*62b0*/  IMAD.U32 R6, RZ, RZ, UR6 ;  /* 0x00000006ff067e24 */ /* 0x004fe2000f8e00ff */
[----:B------:R-:W-:Y:S01]  /*62c0*/  MOV R7, UR7 ;  /* 0x0000000700077c02 */ /* 0x000fe20008000f00 */
[----:B----4-:R-:W-:Y:S01]  /*62d0*/  IMAD.U32 R10, RZ, RZ, UR4 ;  /* 0x00000004ff0a7e24 */ /* 0x010fe2000f8e00ff */
[----:B------:R-:W-:-:S02]  /*62e0*/  MOV R11, UR5 ;  /* 0x00000005000b7c02 */ /* 0x000fc40008000f00 */
[----:B------:R-:W-:-:S07]  /*62f0*/  LEPC R20, `(.L_x_117) ;  /* 0x000000001014794e */ /* 0x000fce0000000000 */
[----:B---3-5:R-:W-:Y:S05]  /*6300*/  CALL.ABS.NOINC R2 ;  /* 0x0000000002007343 */ /* 0x028fea0003c00000 */
.L_x_117:
[----:B------:R-:W-:-:S09]  /*6310*/  ULOP3.LUT UP0, URZ, UR43, 0x90, URZ, 0xc0, !UPT ;  /* 0x000000902bff7892 */ /* 0x000fd2000f80c0ff */
        /* <DEDUP_REMOVED lines=17> */
.L_x_118:
[----:B------:R-:W1:Y:S02]  /*6430*/  LDC.64 R2, c[0x0][0x890] ;  /* 0x00022400ff027b82 */ /* 0x000e640000000a00 */
[----:B-1----:R-:W-:-:S04]  /*6440*/  ISETP.NE.U32.AND P3, PT, R2, RZ, PT ;  /* 0x000000ff0200720c */ /* 0x002fc80003f65070 */
[----:B------:R-:W-:-:S13]  /*6450*/  ISETP.NE.AND.EX P3, PT, R3, RZ, PT, P3 ;  /* 0x000000ff0300720c */ /* 0x000fda0003f65330 */
[----:B------:R-:W-:Y:S05]  /*6460*/  @!P3 BRA `(.L_x_119) ;  /* 0x000000000034b947 */ /* 0x000fea0003800000 */
[----:B------:R-:W1:Y:S02]  /*6470*/  LDCU.64 UR4, c[0x0][0x888] ;  /* 0x00011100ff0477ac */ /* 0x000e640008000a00 */
[----:B-1----:R-:W-:-:S04]  /*6480*/  UISETP.NE.U32.AND UP0, UPT, UR4, URZ, UPT ;  /* 0x000000ff0400728c */ /* 0x002fc8000bf05070 */
[----:B------:R-:W-:-:S09]  /*6490*/  UISETP.NE.AND.EX UP0, UPT, UR5, URZ, UPT, UP0 ;  /* 0x000000ff0500728c */ /* 0x000fd2000bf05300 */
[----:B------:R-:W-:Y:S05]  /*64a0*/  BRA.U !UP0, `(.L_x_120) ;  /* 0x0000000108187547 */ /* 0x000fea000b800000 */
[----:B------:R-:W1:Y:S01]  /*64b0*/  LDC.64 R4, c[0x0][0x888] ;  /* 0x00022200ff047b82 */ /* 0x000e620000000a00 */
[----:B------:R-:W-:-:S04]  /*64c0*/  IMAD R0, R2, UR36, RZ ;  /* 0x0000002402007c24 */ /* 0x000fc8000f8e02ff */
[----:B-1----:R-:W-:-:S05]  /*64d0*/  IMAD.WIDE R4, R0, 0x4, R4 ;  /* 0x0000000400047825 */ /* 0x002fca00078e0204 */
[----:B-----5:R1:W5:Y:S01]  /*64e0*/  LDG.E R63, desc[UR38][R4.64] ;  /* 0x00000026043f7981 */ /* 0x020362000c1e1900 */
[----:B------:R-:W-:Y:S01]  /*64f0*/  MOV R93, 0x1 ;  /* 0x00000001005d7802 */ /* 0x000fe20000000f00 */
[----:B------:R-:W-:Y:S06]  /*6500*/  BRA `(.L_x_119) ;  /* 0x00000000000c7947 */ /* 0x000fec0003800000 */
.L_x_120:
[----:B------:R-:W1:Y:S01]  /*6510*/  LDCU UR4, c[0x0][0x880] ;  /* 0x00011000ff0477ac */ /* 0x000e620008000800 */
[----:B------:R-:W-:Y:S01]  /*6520*/  HFMA2 R93, -RZ, RZ, 0, 5.9604644775390625e-08 ;  /* 0x00000001ff5d7431 */ /* 0x000fe200000001ff */
[----:B-1---5:R-:W-:Y:S02]  /*6530*/  MOV R63, UR4 ;  /* 0x00000004003f7c02 */ /* 0x022fe40008000f00 */
.L_x_119:
[----:B-1----:R-:W1:Y:S02]  /*6540*/  LDC.64 R4, c[0x0][0x8b0] ;  /* 0x00022c00ff047b82 */ /* 0x002e640000000a00 */
        /* <DEDUP_REMOVED lines=11> */
[----:B------:R-:W-:Y:S05]  /*6600*/  BRA `(.L_x_121) ;  /* 0x0000000000087947 */ /* 0x000fea0003800000 */
.L_x_122:
[----:B------:R-:W1:Y:S02]  /*6610*/  LDCU UR4, c[0x0][0x8a0] ;  /* 0x00011400ff0477ac */ /* 0x000e640008000800 */
[----:B-1---5:R-:W-:Y:S02]  /*6620*/  MOV R42, UR4 ;  /* 0x00000004002a7c02 */ /* 0x022fe40008000f00 */
.L_x_121:
[----:B------:R-:W-:Y:S01]  /*6630*/  UISETP.NE.AND UP0, UPT, UR44, URZ, UPT ;  /* 0x000000ff2c00728c */ /* 0x000fe2000bf05270 */
[----:B------:R-:W-:Y:S02]  /*6640*/  PLOP3.LUT P0, PT, PT, PT, PT, 0x8, 0x80 ;  /* 0x000000000080781c */ /* 0x000fe40003f0e170 */
[----:B------:R-:W-:Y:S02]  /*6650*/  LEA R0, R40, UR41, 0x3 ;  /* 0x0000002928007c11 */ /* 0x000fe4000f8e18ff */
[----:B------:R-:W-:-:S04]  /*6660*/  P2R R116, PR, RZ, 0x1 ;  /* 0x00000001ff747803 */ /* 0x000fc80000000000 */
[----:B------:R-:W-:Y:S05]  /*6670*/  BRA.U !UP0, `(.L_x_123) ;  /* 0x00000001083c7547 */ /* 0x000fea000b800000 */
[----:B------:R-:W-:-:S04]  /*6680*/  ISETP.NE.U32.AND P0, PT, R2, RZ, PT ;  /* 0x000000ff0200720c */ /* 0x000fc80003f05070 */
[----:B------:R-:W-:-:S13]  /*6690*/  ISETP.NE.AND.EX P0, PT, R3, RZ, PT, P0 ;  /* 0x000000ff0300720c */ /* 0x000fda0003f05300 */
[----:B-----5:R-:W-:-:S04]  /*66a0*/  @!P0 FSETP.EQ.AND P1, PT, R63, RZ, PT ;  /* 0x000000ff3f00820b */ /* 0x020fc80003f22000 */
[----:B------:R-:W-:Y:S01]  /*66b0*/  P2R R116, PR, RZ, 0x2 ;  /* 0x00000002ff747803 */ /* 0x000fe20000000000 */
[----:B------:R-:W-:Y:S08]  /*66c0*/  @!P0 BRA `(.L_x_123) ;  /* 0x0000000000288947 */ /* 0x000ff00003800000 */
[----:B------:R-:W2:Y:S01]  /*66d0*/  LDCU.64 UR4, c[0x0][0x888] ;  /* 0x00011100ff0477ac */ /* 0x000ea20008000a00 */
[----:B------:R-:W-:Y:S02]  /*66e0*/  LOP3.LUT P1, RZ, R93, 0xff, RZ, 0xc0, !PT ;  /* 0x000000ff5dff7812 */ /* 0x000fe4000782c0ff */
[----:B------:R-:W-:-:S04]  /*66f0*/  FSETP.NEU.AND P0, PT, R63, RZ, PT ;  /* 0x000000ff3f00720b */ /* 0x000fc80003f0d000 */
[----:B------:R-:W-:Y:S02]  /*6700*/  SEL R2, RZ, 0xffffffff, P0 ;  /* 0xffffffffff027807 */ /* 0x000fe40000000000 */
[----:B--2---:R-:W-:-:S04]  /*6710*/  ISETP.NE.U32.AND P2, PT, RZ, UR4, PT ;  /* 0x00000004ff007c0c */ /* 0x004fc8000bf45070 */
[----:B------:R-:W-:-:S04]  /*6720*/  ISETP.NE.AND.EX P2, PT, RZ, UR5, PT, P2 ;  /* 0x00000005ff007c0c */ /* 0x000fc8000bf45320 */
[----:B------:R-:W-:-:S04]  /*6730*/  @!P1 SEL R2, RZ, 0xffffffff, P2 ;  /* 0xffffffffff029807 */ /* 0x000fc80001000000 */
[----:B------:R-:W-:-:S04]  /*6740*/  LOP3.LUT R2, R2, 0x1, RZ, 0xc0, !PT ;  /* 0x0000000102027812 */ /* 0x000fc800078ec0ff */
[----:B------:R-:W-:-:S04]  /*6750*/  ISETP.EQ.U32.AND P0, PT, R2, 0x1, PT ;  /* 0x000000010200780c */ /* 0x000fc80003f02070 */
[----:B------:R-:W-:-:S09]  /*6760*/  P2R R116, PR, RZ, 0x1 ;  /* 0x00000001ff747803 */ /* 0x000fd20000000000 */
.L_x_123:
[----:B------:R-:W-:Y:S01]  /*6770*/  ISETP.NE.AND P4, PT, R116, RZ, PT ;  /* 0x000000ff7400720c */ /* 0x000fe20003f85270 */
[----:B------:R-:W2:Y:S01]  /*6780*/  LDCU.64 UR4, c[0x0][0x888] ;  /* 0x00011100ff0477ac */ /* 0x000ea20008000a00 */
[----:B------:R-:W-:Y:S01]  /*6790*/  SHF.L.U32 R2, R109, 0x1f, RZ ;  /* 0x0000001f6d027819 */ /* 0x000fe200000006ff */
[----:B------:R-:W-:Y:S01]  /*67a0*/  IMAD.MOV.U32 R102, RZ, RZ, 0x1 ;  /* 0x00000001ff667424 */ /* 0x000fe200078e00ff */
[----:B------:R-:W-:Y:S01]  /*67b0*/  CS2R R90, SRZ ;  /* 0x00000000005a7805 */ /* 0x000fe2000001ff00 */
[----:B------:R-:W-:Y:S01]  /*67c0*/  IMAD.SHL.U32 R96, R23, 0x40, RZ ;  /* 0x0000004017607824 */ /* 0x000fe200078e00ff */
[----:B------:R-:W-:Y:S01]  /*67d0*/  CS2R R88, SRZ ;  /* 0x0000000000587805 */ /* 0x000fe2000001ff00 */
[----:B------:R-:W-:Y:S01]  /*67e0*/  IMAD.SHL.U32 R94, R22, 0x100, RZ ;  /* 0x00000100165e7824 */ /* 0x000fe200078e00ff */
[----:B------:R-:W-:Y:S01]  /*67f0*/  CS2R R86, SRZ ;  /* 0x0000000000567805 */ /* 0x000fe2000001ff00 */
[----:B------:R-:W-:Y:S01]  /*6800*/  IMAD R38, R40, 0x80, R41 ;  /* 0x0000008028267824 */ /* 0x000fe200078e0229 */
[----:B------:R-:W-:Y:S01]  /*6810*/  CS2R R84, SRZ ;  /* 0x0000000000547805 */ /* 0x000fe2000001ff00 */
[----:B------:R-:W-:-:S02]  /*6820*/  IMAD.MOV.U32 R39, RZ, RZ, RZ ;  /* 0x000000ffff277224 */ /* 0x000fc400078e00ff */
[----:B-1----:R-:W-:Y:S01]  /*6830*/  @!P4 LEA R4, R107, UR41, 0x3 ;  /* 0x000000296b04cc11 */ /* 0x002fe2000f8e18ff */
[----:B------:R-:W-:Y:S01]  /*6840*/  IMAD.MOV.U32 R101, RZ, RZ, R106 ;  /* 0x000000ffff657224 */ /* 0x000fe200078e006a */
[----:B------:R-:W-:Y:S01]  /*6850*/  @!P4 SHF.L.U32 R3, R106, 0x1f, RZ ;  /* 0x0000001f6a03c819 */ /* 0x000fe200000006ff */
[----:B------:R-:W-:-:S03]  /*6860*/  IMAD.MOV.U32 R100, RZ, RZ, R107 ;  /* 0x000000ffff647224 */ /* 0x000fc600078e006b */
[----:B------:R-:W1:Y:S01]  /*6870*/  @!P4 SYNCS.PHASECHK.TRANS64.TRYWAIT P1, [R4+URZ+0x100], R3 ;  /* 0x000100030400c5a7 */ /* 0x000e6200080211ff */
[----:B--2---:R-:W-:-:S04]  /*6880*/  ISETP.NE.U32.AND P2, PT, RZ, UR4, PT ;  /* 0x00000004ff007c0c */ /* 0x004fc8000bf45070 */
[----:B------:R-:W-:Y:S01]  /*6890*/  ISETP.NE.AND.EX P2, PT, RZ, UR5, PT, P2 ;  /* 0x00000005ff007c0c */ /* 0x000fe2000bf45320 */
[----:B------:R2:W3:Y:S03]  /*68a0*/  SYNCS.PHASECHK.TRANS64.TRYWAIT P0, [R0+URZ+0x170], R2 ;  /* 0x00017002000075a7 */ /* 0x0004e600080011ff */
[----:B--2---:R-:W-:Y:S02]  /*68b0*/  SEL R2, RZ, 0xffffffff, P2 ;  /* 0xffffffffff027807 */ /* 0x004fe40001000000 */
[----:B-----5:R-:W-:-:S04]  /*68c0*/  FSETP.NEU.AND P2, PT, R63, RZ, PT ;  /* 0x000000ff3f00720b */ /* 0x020fc80003f4d000 */
[----:B------:R-:W-:Y:S02]  /*68d0*/  SEL R0, RZ, 0xffffffff, P2 ;  /* 0xffffffffff007807 */ /* 0x000fe40001000000 */
[----:B------:R-:W-:-:S04]  /*68e0*/  LOP3.LUT P2, RZ, R93, 0xff, RZ, 0xc0, !PT ;  /* 0x000000ff5dff7812 */ /* 0x000fc8000784c0ff */
[----:B------:R-:W-:-:S04]  /*68f0*/  @P3 SEL R0, R2, R0, !P2 ;  /* 0x0000000002003207 */ /* 0x000fc80005000000 */
[----:B------:R-:W-:-:S04]  /*6900*/  LOP3.LUT R0, R0, 0x1, RZ, 0xc0, !PT ;  /* 0x0000000100007812 */ /* 0x000fc800078ec0ff */
[----:B------:R-:W-:-:S04]  /*6910*/  ISETP.NE.U32.AND P2, PT, R0, 0x1, PT ;  /* 0x000000010000780c */ /* 0x000fc80003f45070 */
[----:B------:R-:W-:Y:S02]  /*6920*/  P2R R114, PR, RZ, 0x4 ;  /* 0x00000004ff727803 */ /* 0x000fe40000000000 */
[----:B-1----:R-:W-:Y:S02]  /*6930*/  @!P4 SEL R102, RZ, 0x1, !P1 ;  /* 0x00000001ff66c807 */ /* 0x002fe40004800000 */
[----:B---3--:R-:W-:-:S07]  /*6940*/  SEL R95, RZ, 0x1, !P0 ;  /* 0x00000001ff5f7807 */ /* 0x008fce0004000000 */
.L_x_235:
[----:B------:R-:W-:Y:S01]  /*6950*/  ISETP.NE.AND P0, PT, R116, RZ, PT ;  /* 0x000000ff7400720c */ /* 0x000fe20003f05270 */
[----:B------:R-:W-:Y:S05]  /*6960*/  YIELD ;  /* 0x0000000000007946 */ /* 0x000fea0003800000 */
[----:B------:R-:W-:Y:S07]  /*6970*/  BSSY B1, `(.L_x_124) ;  /* 0x000002b000017945 */ /* 0x000fee0003800000 */
[----:B------:R-:W-:Y:S05]  /*6980*/  @P0 BRA `(.L_x_125) ;  /* 0x0000000000a40947 */ /* 0x000fea0003800000 */
[----:B------:R-:W-:Y:S01]  /*6990*/  ISETP.NE.AND P2, PT, R114, RZ, PT ;  /* 0x000000ff7200720c */ /* 0x000fe20003f45270 */
[----:B------:R-:W-:Y:S01]  /*69a0*/  BSSY B0, `(.L_x_126) ;  /* 0x000000f000007945 */ /* 0x000fe20003800000 */
[----:B------:R-:W-:Y:S02]  /*69b0*/  LOP3.LUT P1, RZ, R111, 0x80, RZ, 0xc0, !PT ;  /* 0x000000806fff7812 */ /* 0x000fe4000782c0ff */
[----:B------:R-:W-:Y:S09]  /*69c0*/  PLOP3.LUT P0, PT, PT, PT, PT, 0x8, 0x80 ;  /* 0x000000000080781c */ /* 0x000ff20003f0e170 */
[----:B------:R-:W-:Y:S01]  /*69d0*/  @P2 IMAD R4, R107, 0x1000, R110 ;  /* 0x000010006b042824 */ /* 0x000fe200078e026e */
[----:B------:R-:W-:Y:S02]  /*69e0*/  @P2 PLOP3.LUT P0, PT, P1, PT, PT, 0x80, 0x8 ;  /* 0x000000000008281c */ /* 0x000fe40000f0f070 */
[----:B------:R-:W-:Y:S01]  /*69f0*/  ISETP.NE.AND P1, PT, R102, RZ, PT ;  /* 0x000000ff6600720c */ /* 0x000fe20003f25270 */
[----:B------:R-:W-:Y:S04]  /*6a00*/  @P2 VIADD R3, R4, UR41 ;  /* 0x0000002904032c36 */ /* 0x000fe80008000000 */
[C---:B------:R-:W-:Y:S02]  /*6a10*/  @P2 VIADD R0, R3.reuse, 0x300 ;  /* 0x0000030003002836 */ /* 0x040fe40000000000 */
[----:B------:R-:W-:Y:S04]  /*6a20*/  @P2 VIADD R3, R3, 0x310 ;  /* 0x0000031003032836 */ /* 0x000fe80000000000 */
[----:B------:R-:W-:Y:S02]  /*6a30*/  @P0 VIADD R3, R0, 0xfffffff0 ;  /* 0xfffffff000030836 */ /* 0x000fe40000000000 */
[----:B------:R-:W-:Y:S05]  /*6a40*/  @P1 BRA `(.L_x_127) ;  /* 0x0000000000101947 */ /* 0x000fea0003800000 */
[----:B------:R-:W-:Y:S02]  /*6a50*/  LEA R2, R107, UR41, 0x3 ;  /* 0x000000296b027c11 */ /* 0x000fe4000f8e18ff */
[----:B------:R-:W-:Y:S04]  /*6a60*/  SHF.L.U32 R0, R106, 0x1f, RZ ;  /* 0x0000001f6a007819 */ /* 0x000fe800000006ff */
[----:B------:R-:W1:Y:S02]  /*6a70*/  SYNCS.PHASECHK.TRANS64.TRYWAIT P0, [R2+URZ+0x100], R0 ;  /* 0x00010000020075a7 */ /* 0x000e6400080011ff */
[----:B-1----:R-:W-:Y:S05]  /*6a80*/  @!P0 BRA `(.L_x_128) ;  /* 0x00000050005c8947 */ /* 0x002fea0003800000 */
.L_x_127:
[----:B------:R-:W-:Y:S05]  /*6a90*/  BSYNC B0 ;  /* 0x0000000000007941 */ /* 0x000fea0003800000 */
.L_x_126:
[----:B------:R-:W-:Y:S01]  /*6aa0*/  ISETP.NE.AND P0, PT, R114, RZ, PT ;  /* 0x000000ff7200720c */ /* 0x000fe20003f05270 */
[----:B-1----:R-:W-:Y:S01]  /*6ab0*/  IMAD.U32 R0, RZ, RZ, UR37 ;  /* 0x00000025ff007e24 */ /* 0x002fe2000f8e00ff */
[C---:B------:R-:W-:Y:S01]  /*6ac0*/  LEA R2, R100.reuse, UR41, 0x3 ;  /* 0x0000002964027c11 */ /* 0x040fe2000f8e18ff */
[----:B------:R-:W-:Y:S02]  /*6ad0*/  VIADD R100, R100, 0x1 ;  /* 0x0000000164647836 */ /* 0x000fe40000000000 */
[----:B------:R-:W-:Y:S02]  /*6ae0*/  VIADD R107, R107, 0x1 ;  /* 0x000000016b6b7836 */ /* 0x000fe40000000000 */
[----:B------:R-:W-:Y:S01]  /*6af0*/  VIADD R2, R2, 0x120 ;  /* 0x0000012002027836 */ /* 0x000fe20000000000 */
[----:B------:R-:W-:Y:S04]  /*6b00*/  ISETP.NE.AND P1, PT, R100, 0x4, PT ;  /* 0x000000046400780c */ /* 0x000fe80003f25270 */
[----:B------:R-:W-:Y:S01]  /*6b10*/  PRMT R0, R0, 0x654, R2 ;  /* 0x0000065400007816 */ /* 0x000fe20000000002 */
[----:B------:R1:W2:Y:S01]  /*6b20*/  @P0 LDS.128 R84, [R4+UR41+0x300] ;  /* 0x0003002904540984 */ /* 0x0002a20008000c00 */
[----:B------:R-:W-:Y:S02]  /*6b30*/  SEL R2, RZ, 0x1, P1 ;  /* 0x00000001ff027807 */ /* 0x000fe40000800000 */
[----:B------:R-:W-:Y:S02]  /*6b40*/  SEL R100, R100, RZ, P1 ;  /* 0x000000ff64647207 */ /* 0x000fe40000800000 */
[----:B------:R-:W-:Y:S01]  /*6b50*/  LOP3.LUT R101, R101, R2, RZ, 0x3c, !PT ;  /* 0x0000000265657212 */ /* 0x000fe200078e3cff */
[----:B------:R1:W3:Y:S01]  /*6b60*/  @P0 LDS.128 R88, [R3] ;  /* 0x0000000003580984 */ /* 0x0002e20000000c00 */
[C---:B------:R-:W-:Y:S01]  /*6b70*/  ISETP.NE.AND P0, PT, R107.reuse, 0x4, PT ;  /* 0x000000046b00780c */ /* 0x040fe20003f05270 */
[----:B------:R-:W-:Y:S01]  /*6b80*/  @!PT LDS RZ, [RZ] ;  /* 0x00000000fffff984 */ /* 0x000fe20000000800 */
[----:B------:R-:W-:Y:S01]  /*6b90*/  @!PT LDS RZ, [RZ] ;  /* 0x00000000fffff984 */ /* 0x000fe20000000800 */
[----:B------:R-:W-:Y:S01]  /*6ba0*/  @!PT LDS RZ, [RZ] ;  /* 0x00000000fffff984 */ /* 0x000fe20000000800 */
[----:B------:R-:W-:Y:S01]  /*6bb0*/  @!PT LDS RZ, [RZ] ;  /* 0x00000000fffff984 */ /* 0x000fe20000000800 */
[----:B------:R4:W-:Y:S06]  /*6bc0*/  MEMBAR.ALL.CTA ;  /* 0x0000000000007992 */ /* 0x0009ec0000008000 */
[----:B----4-:R-:W4:Y:S01]  /*6bd0*/  FENCE.VIEW.ASYNC.S ;  /* 0x00000000000073c6 */ /* 0x010f220000000000 */
[----:B------:R-:W-:Y:S01]  /*6be0*/  SEL R107, R107, RZ, P0 ;  /* 0x000000ff6b6b7207 */ /* 0x000fe20000000000 */
[----:B----4-:R4:W-:Y:S02]  /*6bf0*/  SYNCS.ARRIVE.TRANS64.RED.A1T0 RZ, [R0+URZ], RZ ;  /* 0x000000ff00ff79a7 */ /* 0x0109e400081004ff */
[----:B----4-:R-:W-:Y:S04]  /*6c00*/  SEL R0, RZ, 0x1, P0 ;  /* 0x00000001ff007807 */ /* 0x010fe80000000000 */
[----:B-12---:R-:W-:Y:S02]  /*6c10*/  LOP3.LUT R106, R106, R0, RZ, 0x3c, !PT ;  /* 0x000000006a6a7212 */ /* 0x006fe400078e3cff */
.L_x_125:
[----:B------:R-:W-:Y:S05]  /*6c20*/  BSYNC B1 ;  /* 0x0000000000017941 */ /* 0x000fea0003800000 */
.L_x_124:
[C---:B------:R-:W-:Y:S01]  /*6c30*/  LOP3.LUT P1, RZ, R39.reuse, R95, RZ, 0xfc, !PT ;  /* 0x0000005f27ff7212 */ /* 0x040fe2000782fcff */
[----:B------:R-:W-:Y:S01]  /*6c40*/  IMAD.SHL.U32 R37, R39, 0x20, RZ ;  /* 0x0000002027257824 */ /* 0x000fe200078e00ff */
[----:B------:R-:W-:Y:S01]  /*6c50*/  LEA R117, R40, UR41, 0x3 ;  /* 0x0000002928757c11 */ /* 0x000fe2000f8e18ff */
[----:B------:R-:W-:Y:S02]  /*6c60*/  BSSY B0, `(.L_x_129) ;  /* 0x0000009000007945 */ /* 0x000fe40003800000 */
[----:B------:R-:W-:Y:S05]  /*6c70*/  IMAD.IADD R2, R38, 0x1, R37 ;  /* 0x0000000126027824 */ /* 0x000fea00078e0225 */
[----:B------:R-:W-:Y:S04]  /*6c80*/  SHF.R.U32.HI R0, RZ, 0x15, R2 ;  /* 0x00000015ff007819 */ /* 0x000fe80000011602 */
[----:B------:R-:W-:Y:S01]  /*6c90*/  LOP3.LUT P0, RZ, R0, 0x3, R113, 0x48, !PT ;  /* 0x0000000300ff7812 */ /* 0x000fe20007804871 */
[----:B------:R-:W-:Y:S01]  /*6ca0*/  @!UPT UIADD3 URZ, UPT, UPT, URZ, URZ, URZ ;  /* 0x000000fffffff290 */ /* 0x000fe2000fffe0ff */
[----:B------:R-:W-:Y:S11]  /*6cb0*/  @P1 BRA `(.L_x_130) ;  /* 0x00000000000c1947 */ /* 0x000ff60003800000 */
[----:B------:R-:W-:Y:S04]  /*6cc0*/  SHF.L.U32 R0, R109, 0x1f, RZ ;  /* 0x0000001f6d007819 */ /* 0x000fe800000006ff */
[----:B------:R-:W1:Y:S02]  /*6cd0*/  SYNCS.PHASECHK.TRANS64.TRYWAIT P1, [R117+URZ+0x170], R0 ;  /* 0x00017000750075a7 */ /* 0x000e6400080211ff */
[----:B-1----:R-:W-:Y:S05]  /*6ce0*/  @!P1 BRA `(.L_x_131) ;  /* 0x0000004c00d89947 */ /* 0x002fea0003800000 */
.L_x_130:
[----:B------:R-:W-:Y:S05]  /*6cf0*/  BSYNC B0 ;  /* 0x0000000000007941 */ /* 0x000fea0003800000 */
.L_x_129:
[----:B------:R-:W-:Y:S05]  /*6d00*/  @!P0 BRA `(.L_x_132) ;  /* 0x0000000000408947 */ /* 0x000fea0003800000 */
[----:B------:R-:W2:Y:S01]  /*6d10*/  LDCU.64 UR8, c[0x4][0x78] ;  /* 0x01000f00ff0877ac */ /* 0x000ea20008000a00 */
[----:B------:R-:W-:Y:S01]  /*6d20*/  MOV R15, 0x0 ;  /* 0x00000000000f7802 */ /* 0x000fe20000000f00 */
[----:B------:R-:W-:Y:S02]  /*6d30*/  HFMA2 R12, -RZ, RZ, 0, 5.9604644775390625e-08 ;  /* 0x00000001ff0c7431 */ /* 0x000fe400000001ff */
[----:B------:R-:W-:Y:S02]  /*6d40*/  IMAD.MOV.U32 R8, RZ, RZ, 0x192 ;  /* 0x00000192ff087424 */ /* 0x000fe400078e00ff */
[----:B------:R-:W-:Y:S01]  /*6d50*/  IMAD.MOV.U32 R13, RZ, RZ, RZ ;  /* 0x000000ffff0d7224 */ /* 0x000fe200078e00ff */
[----:B------:R-:W4:Y:S01]  /*6d60*/  LDCU.64 UR6, c[0x4][0x80] ;  /* 0x01001000ff0677ac */ /* 0x000f220008000a00 */
[----:B------:R-:W1:Y:S01]  /*6d70*/  LDC.64 R14, c[0x4][R15] ;  /* 0x010000000f0e7b82 */ /* 0x000e620000000a00 */
[----:B------:R-:W5:Y:S01]  /*6d80*/  LDCU.64 UR4, c[0x4][0x18] ;  /* 0x01000300ff0477ac */ /* 0x000f620008000a00 */
[----:B--2---:R-:W-:Y:S01]  /*6d90*/  MOV R5, UR9 ;  /* 0x0000000900057c02 */ /* 0x004fe20008000f00 */
[----:B------:R-:W-:Y:S01]  /*6da0*/  IMAD.U32 R4, RZ, RZ, UR8 ;  /* 0x00000008ff047e24 */ /* 0x000fe2000f8e00ff */
[----:B----4-:R-:W-:Y:S01]  /*6db0*/  MOV R7, UR7 ;  /* 0x0000000700077c02 */ /* 0x010fe20008000f00 */
[----:B------:R-:W-:Y:S01]  /*6dc0*/  IMAD.U32 R6, RZ, RZ, UR6 ;  /* 0x00000006ff067e24 */ /* 0x000fe2000f8e00ff */
[----:B-----5:R-:W-:Y:S01]  /*6dd0*/  MOV R11, UR5 ;  /* 0x00000005000b7c02 */ /* 0x020fe20008000f00 */
[----:B------:R-:W-:Y:S02]  /*6de0*/  IMAD.U32 R10, RZ, RZ, UR4 ;  /* 0x00000004ff0a7e24 */ /* 0x000fe4000f8e00ff */
[----:B------:R-:W-:Y:S07]  /*6df0*/  LEPC R20, `(.L_x_132) ;  /* 0x000000001014794e */ /* 0x000fee0000000000 */
[----:B-1-3--:R-:W-:Y:S05]  /*6e00*/  CALL.ABS.NOINC R14 ;  /* 0x000000000e007343 */ /* 0x00afea0003c00000 */
.L_x_132:
[----:B------:R-:W-:Y:S05]  /*6e10*/  WARPSYNC.ALL ;  /* 0x0000000000007948 */ /* 0x000fea0003800000 */
[----:B------:R-:W-:Y:S01]  /*6e20*/  R2UR UR4, R2 ;  /* 0x00000000020472ca */ /* 0x000fe200000e0000 */
[----:B------:R-:W-:Y:S01]  /*6e30*/  BSSY.RECONVERGENT B1, `(.L_x_133) ;  /* 0x000018b000017945 */ /* 0x000fe20003800200 */
[-C--:B-1----:R-:W-:Y:S02]  /*6e40*/  F2FP.F16.E4M3.UNPACK_B R0, R85.reuse ;  /* 0x00000055ff00723e */ /* 0x082fe400020006ff */
[-C--:B------:R-:W-:Y:S02]  /*6e50*/  F2FP.F16.E4M3.UNPACK_B R4, R84.reuse ;  /* 0x00000054ff04723e */ /* 0x080fe400020006ff */
[----:B------:R-:W-:Y:S01]  /*6e60*/  F2FP.F16.E4M3.UNPACK_B R2, R85.H1 ;  /* 0x00000055ff02723e */ /* 0x000fe200030006ff */
[--C-:B------:R-:W-:Y:S01]  /*6e70*/  HADD2.F32 R47, -RZ, R0.reuse.H0_H0 ;  /* 0x20000000ff2f7230 */ /* 0x100fe20000004100 */
[----:B------:R-:W-:Y:S01]  /*6e80*/  F2FP.F16.E4M3.UNPACK_B R3, R84.H1 ;  /* 0x00000054ff03723e */ /* 0x000fe200030006ff */
[----:B------:R-:W-:Y:S01]  /*6e90*/  HADD2.F32 R48, -RZ, R0.H1_H1 ;  /* 0x30000000ff307230 */ /* 0x000fe20000004100 */
[----:B------:R-:W-:Y:S01]  /*6ea0*/  F2FP.F16.E4M3.UNPACK_B R0, R86 ;  /* 0x00000056ff00723e */ /* 0x000fe200020006ff */
[--C-:B------:R-:W-:Y:S01]  /*6eb0*/  HADD2.F32 R43, -RZ, R4.reuse.H0_H0 ;  /* 0x20000004ff2b7230 */ /* 0x100fe20000004100 */
[----:B------:R-:W-:Y:S01]  /*6ec0*/  ISETP.NE.AND P1, PT, R39, 0x3, PT ;  /* 0x000000032700780c */ /* 0x000fe20003f25270 */
[----:B------:R-:W-:Y:S02]  /*6ed0*/  HADD2.F32 R44, -RZ, R4.H1_H1 ;  /* 0x30000004ff2c7230 */ /* 0x000fe40000004100 */
[--C-:B------:R-:W-:Y:S01]  /*6ee0*/  HADD2.F32 R51, -RZ, R0.reuse.H0_H0 ;  /* 0x20000000ff337230 */ /* 0x100fe20000004100 */
[----:B------:R-:W1:Y:S01]  /*6ef0*/  LDTM.x32 R4, tmem[UR4] ;  /* 0x00000004000479ee */ /* 0x000e6200082c0000 */
[----:B------:R-:W-:Y:S01]  /*6f00*/  HADD2.F32 R52, -RZ, R0.H1_H1 ;  /* 0x30000000ff347230 */ /* 0x000fe20000004100 */
[-C--:B------:R-:W-:Y:S01]  /*6f10*/  F2FP.F16.E4M3.UNPACK_B R0, R87.reuse.H1 ;  /* 0x00000057ff00723e */ /* 0x080fe200030006ff */
[--C-:B------:R-:W-:Y:S02]  /*6f20*/  HADD2.F32 R49, -RZ, R2.reuse.H0_H0 ;  /* 0x20000002ff317230 */ /* 0x100fe40000004100 */
[----:B------:R-:W-:Y:S01]  /*6f30*/  HADD2.F32 R50, -RZ, R2.H1_H1 ;  /* 0x30000002ff327230 */ /* 0x000fe20000004100 */
[----:B------:R-:W-:Y:S01]  /*6f40*/  F2FP.F16.E4M3.UNPACK_B R2, R87 ;  /* 0x00000057ff02723e */ /* 0x000fe200020006ff */
[--C-:B------:R-:W-:Y:S02]  /*6f50*/  HADD2.F32 R57, -RZ, R0.reuse.H0_H0 ;  /* 0x20000000ff397230 */ /* 0x100fe40000004100 */
[----:B------:R-:W-:Y:S01]  /*6f60*/  HADD2.F32 R58, -RZ, R0.H1_H1 ;  /* 0x30000000ff3a7230 */ /* 0x000fe20000004100 */
[----:B---3--:R-:W-:Y:S01]  /*6f70*/  F2FP.F16.E4M3.UNPACK_B R0, R89 ;  /* 0x00000059ff00723e */ /* 0x008fe200020006ff */
[--C-:B------:R-:W-:Y:S01]  /*6f80*/  HADD2.F32 R55, -RZ, R2.reuse.H0_H0 ;  /* 0x20000002ff377230 */ /* 0x100fe20000004100 */
[----:B------:R-:W-:Y:S01]  /*6f90*/  @!P1 NOP ;  /* 0x0000000000009918 */ /* 0x000fe20000000000 */
[----:B------:R-:W-:Y:S01]  /*6fa0*/  HADD2.F32 R56, -RZ, R2.H1_H1 ;  /* 0x30000002ff387230 */ /* 0x000fe20000004100 */
[----:B------:R-:W-:Y:S01]  /*6fb0*/  F2FP.F16.E4M3.UNPACK_B R2, R88 ;  /* 0x00000058ff02723e */ /* 0x000fe200020006ff */
[--C-:B------:R-:W-:Y:S01]  /*6fc0*/  HADD2.F32 R45, -RZ, R3.reuse.H0_H0 ;  /* 0x20000003ff2d7230 */ /* 0x100fe20000004100 */
[----:B------:R-:W-:Y:S01]  /*6fd0*/  @!P1 IADD3 R117, PT, PT, R117, 0x190, RZ ;  /* 0x0000019075759810 */ /* 0x000fe20007ffe0ff */
[----:B------:R-:W-:Y:S01]  /*6fe0*/  HADD2.F32 R46, -RZ, R3.H1_H1 ;  /* 0x30000003ff2e7230 */ /* 0x000fe20000004100 */
[----:B------:R-:W-:Y:S01]  /*6ff0*/  F2FP.F16.E4M3.UNPACK_B R3, R86.H1 ;  /* 0x00000056ff03723e */ /* 0x000fe200030006ff */
[--C-:B------:R-:W-:Y:S01]  /*7000*/  HADD2.F32 R64, -RZ, R0.reuse.H0_H0 ;  /* 0x20000000ff407230 */ /* 0x100fe20000004100 */
[----:B------:R-:W-:Y:S01]  /*7010*/  @!P1 LOP3.LUT R117, R117, 0xfefffff8, RZ, 0xc0, !PT ;  /* 0xfefffff875759812 */ /* 0x000fe200078ec0ff */
[----:B------:R-:W-:Y:S01]  /*7020*/  HADD2.F32 R65, -RZ, R0.H1_H1 ;  /* 0x30000000ff417230 */ /* 0x000fe20000004100 */
[----:B------:R-:W-:Y:S01]  /*7030*/  F2FP.F16.E4M3.UNPACK_B R0, R90 ;  /* 0x0000005aff00723e */ /* 0x000fe200020006ff */
[--C-:B------:R-:W-:Y:S02]  /*7040*/  HADD2.F32 R59, -RZ, R2.reuse.H0_H0 ;  /* 0x20000002ff3b7230 */ /* 0x100fe40000004100 */
[C---:B-1----:R-:W-:Y:S01]  /*7050*/  FMUL R7, R42.reuse, R7 ;  /* 0x000000072a077220 */ /* 0x042fe20000400000 */
[----:B------:R-:W-:Y:S01]  /*7060*/  HADD2.F32 R60, -RZ, R2.H1_H1 ;  /* 0x30000002ff3c7230 */ /* 0x000fe20000004100 */
[----:B------:R-:W-:Y:S01]  /*7070*/  F2FP.F16.E4M3.UNPACK_B R2, R89.H1 ;  /* 0x00000059ff02723e */ /* 0x000fe200030006ff */
[--C-:B------:R-:W-:Y:S02]  /*7080*/  HADD2.F32 R53, -RZ, R3.reuse.H0_H0 ;  /* 0x20000003ff357230 */ /* 0x100fe40000004100 */
[C---:B------:R-:W-:Y:S01]  /*7090*/  FMUL R11, R42.reuse, R11 ;  /* 0x0000000b2a0b7220 */ /* 0x040fe20000400000 */
        /* <DEDUP_REMOVED lines=9> */
[----:B------:R-:W-:Y:S01]  /*7130*/  F2FP.F16.E4M3.UNPACK_B R2, R91 ;  /* 0x0000005bff02723e */ /* 0x000fe200020006ff */
[--C-:B------:R-:W-:Y:S02]  /*7140*/  HADD2.F32 R61, -RZ, R3.reuse.H0_H0 ;  /* 0x20000003ff3d7230 */ /* 0x100fe40000004100 */
[C---:B------:R-:W-:Y:S01]  /*7150*/  FMUL R23, R42.reuse, R23 ;  /* 0x000000172a177220 */ /* 0x040fe20000400000 */
[----:B------:R-:W-:Y:S01]  /*7160*/  HADD2.F32 R62, -RZ, R3.H1_H1 ;  /* 0x30000003ff3e7230 */ /* 0x000fe20000004100 */
[----:B------:R-:W-:Y:S01]  /*7170*/  F2FP.F16.E4M3.UNPACK_B R3, R90.H1 ;  /* 0x0000005aff03723e */ /* 0x000fe200030006ff */
[--C-:B------:R-:W-:Y:S02]  /*7180*/  HADD2.F32 R74, -RZ, R0.reuse.H0_H0 ;  /* 0x20000000ff4a7230 */ /* 0x100fe40000004100 */
[C---:B------:R-:W-:Y:S01]  /*7190*/  FMUL R27, R42.reuse, R27 ;  /* 0x0000001b2a1b7220 */ /* 0x040fe20000400000 */
[----:B------:R-:W-:Y:S02]  /*71a0*/  HADD2.F32 R75, -RZ, R0.H1_H1 ;  /* 0x30000000ff4b7230 */ /* 0x000fe40000004100 */
[C---:B------:R-:W-:Y:S01]  /*71b0*/  FMUL R0, R42.reuse, R4 ;  /* 0x000000042a007220 */ /* 0x040fe20000400000 */
[--C-:B------:R-:W-:Y:S02]  /*71c0*/  HADD2.F32 R72, -RZ, R2.reuse.H0_H0 ;  /* 0x20000002ff487230 */ /* 0x100fe40000004100 */
[C---:B------:R-:W-:Y:S01]  /*71d0*/  FMUL R4, R42.reuse, R8 ;  /* 0x000000082a047220 */ /* 0x040fe20000400000 */
[----:B------:R-:W-:Y:S02]  /*71e0*/  HADD2.F32 R73, -RZ, R2.H1_H1 ;  /* 0x30000002ff497230 */ /* 0x000fe40000004100 */
[C---:B------:R-:W-:Y:S01]  /*71f0*/  FMUL R2, R42.reuse, R5 ;  /* 0x000000052a027220 */ /* 0x040fe20000400000 */
[--C-:B------:R-:W-:Y:S02]  /*7200*/  HADD2.F32 R70, -RZ, R3.reuse.H0_H0 ;  /* 0x20000003ff467230 */ /* 0x100fe40000004100 */
[C---:B------:R-:W-:Y:S01]  /*7210*/  FFMA R0, R63.reuse, R43, R0 ;  /* 0x0000002b3f007223 */ /* 0x040fe20000000000 */
[----:B------:R-:W-:Y:S02]  /*7220*/  HADD2.F32 R71, -RZ, R3.H1_H1 ;  /* 0x30000003ff477230 */ /* 0x000fe40000004100 */
[C---:B------:R-:W-:Y:S01]  /*7230*/  FMUL R3, R42.reuse, R6 ;  /* 0x000000062a037220 */ /* 0x040fe20000400000 */
[C---:B------:R-:W-:Y:S01]  /*7240*/  FMUL R5, R42.reuse, R9 ;  /* 0x000000092a057220 */ /* 0x040fe20000400000 */
[C---:B------:R-:W-:Y:S01]  /*7250*/  FFMA R2, R63.reuse, R44, R2 ;  /* 0x0000002c3f027223 */ /* 0x040fe20000000002 */
[C---:B------:R-:W-:Y:S01]  /*7260*/  FMUL R6, R42.reuse, R10 ;  /* 0x0000000a2a067220 */ /* 0x040fe20000400000 */
[C---:B------:R-:W-:Y:S01]  /*7270*/  FFMA R3, R63.reuse, R45, R3 ;  /* 0x0000002d3f037223 */ /* 0x040fe20000000003 */
[C---:B------:R-:W-:Y:S01]  /*7280*/  FFMA R7, R63.reuse, R46, R7 ;  /* 0x0000002e3f077223 */ /* 0x040fe20000000007 */
[C---:B------:R-:W-:Y:S01]  /*7290*/  FMUL R8, R42.reuse, R12 ;  /* 0x0000000c2a087220 */ /* 0x040fe20000400000 */
[C---:B------:R-:W-:Y:S01]  /*72a0*/  FFMA R4, R63.reuse, R47, R4 ;  /* 0x0000002f3f047223 */ /* 0x040fe20000000004 */
        /* <DEDUP_REMOVED lines=40> */
[----:B------:R-:W-:Y:S02]  /*7530*/  HFMA2 R33, -RZ, RZ, 3.7421875, 0 ;  /* 0x437c0000ff217431 */ /* 0x000fe400000001ff */
[----:B------:R-:W-:Y:S01]  /*7540*/  FMUL R35, R42, R35 ;  /* 0x000000232a237220 */ /* 0x000fe20000400000 */
[C---:B------:R-:W-:Y:S01]  /*7550*/  FFMA R31, R63.reuse, R71, R31 ;  /* 0x000000473f1f7223 */ /* 0x040fe2000000001f */
[----:B------:R-:W-:Y:S01]  /*7560*/  MOV R64, 0x3bbb989d ;  /* 0x3bbb989d00407802 */ /* 0x000fe20000000f00 */
[C---:B------:R-:W-:Y:S01]  /*7570*/  FFMA R28, R63.reuse, R72, R28 ;  /* 0x000000483f1c7223 */ /* 0x040fe2000000001c */
[C---:B------:R-:W-:Y:S01]  /*7580*/  FFMA R29, R63.reuse, R73, R29 ;  /* 0x000000493f1d7223 */ /* 0x040fe2000000001d */
[C---:B------:R-:W-:Y:S01]  /*7590*/  FFMA R30, R63.reuse, R74, R30 ;  /* 0x0000004a3f1e7223 */ /* 0x040fe2000000001e */
[----:B------:R-:W-:Y:S01]  /*75a0*/  FFMA R35, R63, R75, R35 ;  /* 0x0000004b3f237223 */ /* 0x000fe20000000023 */
[-C--:B------:R-:W-:Y:S01]  /*75b0*/  FFMA.SAT R34, R0, -R64.reuse, 0.5 ;  /* 0x3f00000000227423 */ /* 0x080fe20000002840 */
[----:B------:R1:W-:Y:S03]  /*75c0*/  @!P1 SYNCS.ARRIVE.TRANS64.RED.A1T0 RZ, [R117+URZ], RZ ;  /* 0x000000ff75ff99a7 */ /* 0x0003e600081004ff */
[-C--:B------:R-:W-:Y:S04]  /*75d0*/  FFMA.RM R34, R34, R33.reuse, 12582913 ;  /* 0x4b40000122227423 */ /* 0x080fe80000004021 */
[----:B------:R-:W-:Y:S04]  /*75e0*/  FADD R32, R34, -12583039 ;  /* 0xcb40007f22207421 */ /* 0x000fe80000000000 */
[C---:B------:R-:W-:Y:S04]  /*75f0*/  FFMA R32, R0.reuse, -1.4426950216293334961, -R32 ;  /* 0xbfb8aa3b00207823 */ /* 0x040fe80000000820 */
[----:B------:R-:W-:Y:S01]  /*7600*/  FFMA R32, R0, -1.925963033500011079e-08, R32 ;  /* 0xb2a5706000207823 */ /* 0x000fe20000000020 */
[-C--:B------:R-:W-:Y:S04]  /*7610*/  FFMA.SAT R0, R2, -R64.reuse, 0.5 ;  /* 0x3f00000002007423 */ /* 0x080fe80000002840 */
[-C--:B------:R-:W-:Y:S01]  /*7620*/  FFMA.RM R43, R0, R33.reuse, 12582913 ;  /* 0x4b400001002b7423 */ /* 0x080fe20000004021 */
[----:B------:R-:W2:Y:S03]  /*7630*/  MUFU.EX2 R32, R32 ;  /* 0x0000002000207308 */ /* 0x000ea60000000800 */
[----:B------:R-:W-:Y:S04]  /*7640*/  FADD R0, R43, -12583039 ;  /* 0xcb40007f2b007421 */ /* 0x000fe80000000000 */
[C---:B------:R-:W-:Y:S04]  /*7650*/  FFMA R0, R2.reuse, -1.4426950216293334961, -R0 ;  /* 0xbfb8aa3b02007823 */ /* 0x040fe80000000800 */
[----:B------:R-:W-:Y:S01]  /*7660*/  FFMA R0, R2, -1.925963033500011079e-08, R0 ;  /* 0xb2a5706002007823 */ /* 0x000fe20000000000 */
[CC--:B------:R-:W-:Y:S03]  /*7670*/  FFMA.SAT R2, R3.reuse, -R64.reuse, 0.5 ;  /* 0x3f00000003027423 */ /* 0x0c0fe60000002840 */
[----:B------:R-:W3:Y:S01]  /*7680*/  MUFU.EX2 R65, R0 ;  /* 0x0000000000417308 */ /* 0x000ee20000000800 */
[-C--:B------:R-:W-:Y:S04]  /*7690*/  FFMA.RM R44, R2, R33.reuse, 12582913 ;  /* 0x4b400001022c7423 */ /* 0x080fe80000004021 */
[----:B------:R-:W-:Y:S04]  /*76a0*/  FADD R2, R44, -12583039 ;  /* 0xcb40007f2c027421 */ /* 0x000fe80000000000 */
[C---:B------:R-:W-:Y:S04]  /*76b0*/  FFMA R2, R3.reuse, -1.4426950216293334961, -R2 ;  /* 0xbfb8aa3b03027823 */ /* 0x040fe80000000802 */
[----:B------:R-:W-:Y:S01]  /*76c0*/  FFMA R2, R3, -1.925963033500011079e-08, R2 ;  /* 0xb2a5706003027823 */ /* 0x000fe20000000002 */
[-C--:B------:R-:W-:Y:S03]  /*76d0*/  FFMA.SAT R3, R7, -R64.reuse, 0.5 ;  /* 0x3f00000007037423 */ /* 0x080fe60000002840 */
[----:B------:R-:W4:Y:S01]  /*76e0*/  MUFU.EX2 R66, R2 ;  /* 0x0000000200427308 */ /* 0x000f220000000800 */
[-C--:B------:R-:W-:Y:S04]  /*76f0*/  FFMA.RM R45, R3, R33.reuse, 12582913 ;  /* 0x4b400001032d7423 */ /* 0x080fe80000004021 */
[----:B------:R-:W-:Y:S04]  /*7700*/  FADD R3, R45, -12583039 ;  /* 0xcb40007f2d037421 */ /* 0x000fe80000000000 */
[C---:B------:R-:W-:Y:S04]  /*7710*/  FFMA R3, R7.reuse, -1.4426950216293334961, -R3 ;  /* 0xbfb8aa3b07037823 */ /* 0x040fe80000000803 */
[----:B------:R-:W-:Y:S01]  /*7720*/  FFMA R3, R7, -1.925963033500011079e-08, R3 ;  /* 0xb2a5706007037823 */ /* 0x000fe20000000003 */
[-C--:B------:R-:W-:Y:S03]  /*7730*/  FFMA.SAT R7, R4, -R64.reuse, 0.5 ;  /* 0x3f00000004077423 */ /* 0x080fe60000002840 */
[----:B------:R-:W5:Y:S01]  /*7740*/  MUFU.EX2 R67, R3 ;  /* 0x0000000300437308 */ /* 0x000f620000000800 */
[-C--:B------:R-:W-:Y:S04]  /*7750*/  FFMA.RM R46, R7, R33.reuse, 12582913 ;  /* 0x4b400001072e7423 */ /* 0x080fe80000004021 */
[----:B------:R-:W-:Y:S04]  /*7760*/  FADD R7, R46, -12583039 ;  /* 0xcb40007f2e077421 */ /* 0x000fe80000000000 */
[C---:B------:R-:W-:Y:S04]  /*7770*/  FFMA R7, R4.reuse, -1.4426950216293334961, -R7 ;  /* 0xbfb8aa3b04077823 */ /* 0x040fe80000000807 */
[----:B------:R-:W-:Y:S01]  /*7780*/  FFMA R7, R4, -1.925963033500011079e-08, R7 ;  /* 0xb2a5706004077823 */ /* 0x000fe20000000007 */
[-C--:B------:R-:W-:Y:S03]  /*7790*/  FFMA.SAT R4, R5, -R64.reuse, 0.5 ;  /* 0x3f00000005047423 */ /* 0x080fe60000002840 */
[----:B------:R-:W1:Y:S01]  /*77a0*/  MUFU.EX2 R68, R7 ;  /* 0x0000000700447308 */ /* 0x000e620000000800 */
        /* <DEDUP_REMOVED lines=40> */
[-C--:B------:R-:W-:Y:S04]  /*7a30*/  FFMA.SAT R15, R12, -R64.reuse, 0.5 ;  /* 0x3f0000000c0f7423 */ /* 0x080fe80000002840 */
[-C--:B------:R-:W-:Y:S04]  /*7a40*/  FFMA.RM R54, R15, R33.reuse, 12582913 ;  /* 0x4b4000010f367423 */ /* 0x080fe80000004021 */
[----:B------:R-:W-:Y:S04]  /*7a50*/  FADD R15, R54, -12583039 ;  /* 0xcb40007f360f7421 */ /* 0x000fe80000000000 */
[C---:B------:R-:W-:Y:S04]  /*7a60*/  FFMA R15, R12.reuse, -1.4426950216293334961, -R15 ;  /* 0xbfb8aa3b0c0f7823 */ /* 0x040fe8000000080f */
[----:B------:R-:W-:Y:S01]  /*7a70*/  FFMA R15, R12, -1.925963033500011079e-08, R15 ;  /* 0xb2a570600c0f7823 */ /* 0x000fe2000000000f */
[-C--:B------:R-:W-:Y:S03]  /*7a80*/  FFMA.SAT R12, R13, -R64.reuse, 0.5 ;  /* 0x3f0000000d0c7423 */ /* 0x080fe60000002840 */
[----:B------:R-:W-:Y:S01]  /*7a90*/  MUFU.EX2 R75, R15 ;  /* 0x0000000f004b7308 */ /* 0x000fe20000000800 */
        /* <DEDUP_REMOVED lines=22> */
[----:B------:R2:W-:Y:S01]  /*7c00*/  MUFU.EX2 R78, R19 ;  /* 0x00000013004e7308 */ /* 0x0005e20000000800 */
[-C--:B------:R-:W-:Y:S04]  /*7c10*/  FFMA.RM R59, R16, R33.reuse, 12582913 ;  /* 0x4b400001103b7423 */ /* 0x080fe80000004021 */
[----:B------:R-:W-:Y:S04]  /*7c20*/  FADD R16, R59, -12583039 ;  /* 0xcb40007f3b107421 */ /* 0x000fe80000000000 */
[C---:B------:R-:W-:Y:S04]  /*7c30*/  FFMA R16, R17.reuse, -1.4426950216293334961, -R16 ;  /* 0xbfb8aa3b11107823 */ /* 0x040fe80000000810 */
[----:B------:R-:W-:Y:S01]  /*7c40*/  FFMA R16, R17, -1.925963033500011079e-08, R16 ;  /* 0xb2a5706011107823 */ /* 0x000fe20000000010 */
[-C--:B------:R-:W-:Y:S01]  /*7c50*/  FFMA.SAT R17, R18, -R64.reuse, 0.5 ;  /* 0x3f00000012117423 */ /* 0x080fe20000002840 */
[----:B--2---:R-:W-:Y:S03]  /*7c60*/  SHF.L.U32 R19, R48, 0x17, RZ ;  /* 0x0000001730137819 */ /* 0x004fe600000006ff */
        /* <DEDUP_REMOVED lines=10> */
[-C--:B------:R-:W-:Y:S03]  /*7d10*/  FFMA.SAT R23, R20, -R64.reuse, 0.5 ;  /* 0x3f00000014177423 */ /* 0x080fe60000002840 */
[----:B------:R-:W-:Y:S01]  /*7d20*/  MUFU.EX2 R80, R18 ;  /* 0x0000001200507308 */ /* 0x000fe20000000800 */
[----:B------:R-:W-:Y:S01]  /*7d30*/  FFMA.RM R62, R23, R33, 12582913 ;  /* 0x4b400001173e7423 */ /* 0x000fe20000004021 */
[----:B--2---:R-:W-:Y:S03]  /*7d40*/  @!P1 IADD3 R17, PT, PT, R40, 0x1, RZ ;  /* 0x0000000128119810 */ /* 0x004fe60007ffe0ff */
[----:B------:R-:W-:Y:S01]  /*7d50*/  FADD R23, R62, -12583039 ;  /* 0xcb40007f3e177421 */ /* 0x000fe20000000000 */
[C---:B------:R-:W-:Y:S03]  /*7d60*/  @!P1 ISETP.NE.AND P0, PT, R17.reuse, 0x4, PT ;  /* 0x000000041100980c */ /* 0x040fe60003f05270 */
[C---:B------:R-:W-:Y:S01]  /*7d70*/  FFMA R23, R20.reuse, -1.4426950216293334961, -R23 ;  /* 0xbfb8aa3b14177823 */ /* 0x040fe20000000817 */
[----:B------:R-:W-:Y:S02]  /*7d80*/  @!P1 SEL R40, R17, RZ, P0 ;  /* 0x000000ff11289207 */ /* 0x000fe40000000000 */
[----:B------:R-:W-:Y:S01]  /*7d90*/  @!P1 SEL R17, RZ, 0x1, P0 ;  /* 0x00000001ff119807 */ /* 0x000fe20000000000 */
[----:B------:R-:W-:Y:S01]  /*7da0*/  FFMA R23, R20, -1.925963033500011079e-08, R23 ;  /* 0xb2a5706014177823 */ /* 0x000fe20000000017 */
[-C--:B------:R-:W-:Y:S02]  /*7db0*/  FFMA.SAT R20, R21, -R64.reuse, 0.5 ;  /* 0x3f00000015147423 */ /* 0x080fe40000002840 */
[----:B------:R-:W-:Y:S01]  /*7dc0*/  @!P1 LOP3.LUT R109, R109, R17, RZ, 0x3c, !PT ;  /* 0x000000116d6d9212 */ /* 0x000fe200078e3cff */
[----:B------:R2:W-:Y:S01]  /*7dd0*/  MUFU.EX2 R81, R23 ;  /* 0x0000001700517308 */ /* 0x0005e20000000800 */
[-C--:B------:R-:W-:Y:S01]  /*7de0*/  FFMA.RM R20, R20, R33.reuse, 12582913 ;  /* 0x4b40000114147423 */ /* 0x080fe20000004021 */
[----:B------:R-:W-:Y:S03]  /*7df0*/  SHF.L.U32 R17, R45, 0x17, RZ ;  /* 0x000000172d117819 */ /* 0x000fe600000006ff */
[----:B------:R-:W-:Y:S04]  /*7e00*/  FADD R0, R20, -12583039 ;  /* 0xcb40007f14007421 */ /* 0x000fe80000000000 */
[C---:B------:R-:W-:Y:S04]  /*7e10*/  FFMA R0, R21.reuse, -1.4426950216293334961, -R0 ;  /* 0xbfb8aa3b15007823 */ /* 0x040fe80000000800 */
[----:B------:R-:W-:Y:S01]  /*7e20*/  FFMA R0, R21, -1.925963033500011079e-08, R0 ;  /* 0xb2a5706015007823 */ /* 0x000fe20000000000 */
[-C--:B------:R-:W-:Y:S03]  /*7e30*/  FFMA.SAT R2, R22, -R64.reuse, 0.5 ;  /* 0x3f00000016027423 */ /* 0x080fe60000002840 */
[----:B------:R-:W-:Y:S01]  /*7e40*/  MUFU.EX2 R82, R0 ;  /* 0x0000000000527308 */ /* 0x000fe20000000800 */
[-C--:B------:R-:W-:Y:S01]  /*7e50*/  FFMA.RM R21, R2, R33.reuse, 12582913 ;  /* 0x4b40000102157423 */ /* 0x080fe20000004021 */
[----:B--2---:R-:W-:Y:S03]  /*7e60*/  SHF.L.U32 R23, R49, 0x17, RZ ;  /* 0x0000001731177819 */ /* 0x004fe600000006ff */
        /* <DEDUP_REMOVED lines=18> */
[-C--:B------:R-:W-:Y:S01]  /*7f90*/  FFMA.SAT R6, R26, -R64.reuse, 0.5 ;  /* 0x3f0000001a067423 */ /* 0x080fe20000002840 */
[----:B------:R-:W2:Y:S03]  /*7fa0*/  MUFU.EX2 R25, R10 ;  /* 0x0000000a00197308 */ /* 0x000ea60000000800 */
        /* <DEDUP_REMOVED lines=10> */
[----:B------:R3:W2:Y:S03]  /*8050*/  MUFU.EX2 R31, R14 ;  /* 0x0000000e001f7308 */ /* 0x0006a60000000800 */
[-C--:B------:R-:W-:Y:S04]  /*8060*/  FFMA.RM R13, R8, R33.reuse, 12582913 ;  /* 0x4b400001080d7423 */ /* 0x080fe80000004021 */
[----:B------:R-:W-:Y:S04]  /*8070*/  FADD R8, R13, -12583039 ;  /* 0xcb40007f0d087421 */ /* 0x000fe80000000000 */
[C---:B------:R-:W-:Y:S04]  /*8080*/  FFMA R8, R28.reuse, -1.4426950216293334961, -R8 ;  /* 0xbfb8aa3b1c087823 */ /* 0x040fe80000000808 */
[----:B------:R-:W-:Y:S01]  /*8090*/  FFMA R8, R28, -1.925963033500011079e-08, R8 ;  /* 0xb2a570601c087823 */ /* 0x000fe20000000008 */
[-C--:B------:R-:W-:Y:S01]  /*80a0*/  FFMA.SAT R9, R29, -R64.reuse, 0.5 ;  /* 0x3f0000001d097423 */ /* 0x080fe20000002840 */
[----:B------:R4:W2:Y:S03]  /*80b0*/  MUFU.EX2 R28, R16 ;  /* 0x00000010001c7308 */ /* 0x0008a60000000800 */
[-C--:B---3--:R-:W-:Y:S04]  /*80c0*/  FFMA.RM R14, R9, R33.reuse, 12582913 ;  /* 0x4b400001090e7423 */ /* 0x088fe80000004021 */
        /* <DEDUP_REMOVED lines=8> */
[C---:B------:R-:W-:Y:S02]  /*8150*/  FFMA.SAT R0, R35.reuse, -R64, 0.5 ;  /* 0x3f00000023007423 */ /* 0x040fe40000002840 */
[----:B------:R-:W-:Y:S02]  /*8160*/  MUFU.EX2 R64, R6 ;  /* 0x0000000600407308 */ /* 0x000fe40000000800 */
[----:B----4-:R-:W-:Y:S04]  /*8170*/  FFMA.RM R16, R0, R33, 12582913 ;  /* 0x4b40000100107423 */ /* 0x010fe80000004021 */
[----:B------:R-:W-:Y:S04]  /*8180*/  FADD R0, R16, -12583039 ;  /* 0xcb40007f10007421 */ /* 0x000fe80000000000 */
[----:B------:R3:W4:Y:S01]  /*8190*/  MUFU.EX2 R33, R2 ;  /* 0x0000000200217308 */ /* 0x0007220000000800 */
[C---:B------:R-:W-:Y:S04]  /*81a0*/  FFMA R0, R35.reuse, -1.4426950216293334961, -R0 ;  /* 0xbfb8aa3b23007823 */ /* 0x040fe80000000800 */
[----:B------:R-:W-:Y:S05]  /*81b0*/  FFMA R0, R35, -1.925963033500011079e-08, R0 ;  /* 0xb2a5706023007823 */ /* 0x000fea0000000000 */
[----:B------:R5:W-:Y:S01]  /*81c0*/  MUFU.EX2 R35, R4 ;  /* 0x0000000400237308 */ /* 0x000be20000000800 */
[----:B---3--:R-:W-:Y:S09]  /*81d0*/  SHF.L.U32 R2, R34, 0x17, RZ ;  /* 0x0000001722027819 */ /* 0x008ff200000006ff */
[----:B------:R3:W4:Y:S01]  /*81e0*/  MUFU.EX2 R34, R3 ;  /* 0x0000000300227308 */ /* 0x0007220000000800 */
[----:B------:R-:W-:Y:S01]  /*81f0*/  FFMA R2, R32, R2, 1 ;  /* 0x3f80000020027423 */ /* 0x000fe20000000002 */
[----:B-----5:R-:W-:Y:S04]  /*8200*/  SHF.L.U32 R4, R44, 0x17, RZ ;  /* 0x000000172c047819 */ /* 0x020fe800000006ff */
[----:B------:R-:W-:Y:S04]  /*8210*/  IADD3 R18, PT, PT, R2, 0x1800000, RZ ;  /* 0x0180000002127810 */ /* 0x000fe80007ffe0ff */
[----:B------:R5:W4:Y:S01]  /*8220*/  MUFU.EX2 R32, R5 ;  /* 0x0000000500207308 */ /* 0x000b220000000800 */
[----:B------:R-:W-:Y:S04]  /*8230*/  LOP3.LUT R18, R18, 0x7f800000, RZ, 0xc0, !PT ;  /* 0x7f80000012127812 */ /* 0x000fe800078ec0ff */
[----:B------:R-:W-:Y:S02]  /*8240*/  ISETP.GT.U32.AND P0, PT, R18, 0x1ffffff, PT ;  /* 0x01ffffff1200780c */ /* 0x000fe40003f04070 */
[----:B---3--:R-:W-:Y:S02]  /*8250*/  SHF.L.U32 R3, R43, 0x17, RZ ;  /* 0x000000172b037819 */ /* 0x008fe400000006ff */
[----:B------:R-:W-:Y:S03]  /*8260*/  SHF.L.U32 R18, R47, 0x17, RZ ;  /* 0x000000172f127819 */ /* 0x000fe600000006ff */
[----:B------:R-:W-:Y:S01]  /*8270*/  FFMA R3, R65, R3, 1 ;  /* 0x3f80000041037423 */ /* 0x000fe20000000003 */
[----:B------:R-:W-:Y:S01]  /*8280*/  FFMA R4, R66, R4, 1 ;  /* 0x3f80000042047423 */ /* 0x000fe20000000004 */
[----:B-----5:R-:W-:Y:S01]  /*8290*/  FFMA R5, R67, R17, 1 ;  /* 0x3f80000043057423 */ /* 0x020fe20000000011 */
[----:B------:R-:W-:Y:S05]  /*82a0*/  SHF.L.U32 R17, R46, 0x17, RZ ;  /* 0x000000172e117819 */ /* 0x000fea00000006ff */
[----:B-1----:R-:W-:Y:S01]  /*82b0*/  FFMA R6, R68, R17, 1 ;  /* 0x3f80000044067423 */ /* 0x002fe20000000011 */
[----:B------:R-:W-:Y:S01]  /*82c0*/  SHF.L.U32 R17, R50, 0x17, RZ ;  /* 0x0000001732117819 */ /* 0x000fe200000006ff */
[----:B------:R-:W-:Y:S01]  /*82d0*/  FFMA R49, R69, R18, 1 ;  /* 0x3f80000045317423 */ /* 0x000fe20000000012 */
[----:B------:R-:W-:Y:S01]  /*82e0*/  SHF.L.U32 R18, R51, 0x17, RZ ;  /* 0x0000001733127819 */ /* 0x000fe200000006ff */
[----:B------:R1:W3:Y:S01]  /*82f0*/  MUFU.EX2 R50, R7 ;  /* 0x0000000700327308 */ /* 0x0002e20000000800 */
[----:B------:R-:W-:Y:S01]  /*8300*/  FFMA R30, R70, R19, 1 ;  /* 0x3f800000461e7423 */ /* 0x000fe20000000013 */
[----:B------:R-:W-:Y:S01]  /*8310*/  SHF.L.U32 R19, R52, 0x17, RZ ;  /* 0x0000001734137819 */ /* 0x000fe200000006ff */
[----:B------:R-:W-:Y:S01]  /*8320*/  FFMA R29, R71, R23, 1 ;  /* 0x3f800000471d7423 */ /* 0x000fe20000000017 */
[----:B------:R-:W-:Y:S01]  /*8330*/  SHF.L.U32 R23, R20, 0x17, RZ ;  /* 0x0000001714177819 */ /* 0x000fe200000006ff */
[----:B------:R-:W-:Y:S01]  /*8340*/  FFMA R48, R72, R17, 1 ;  /* 0x3f80000048307423 */ /* 0x000fe20000000011 */
[----:B------:R-:W-:Y:S01]  /*8350*/  SHF.L.U32 R17, R54, 0x17, RZ ;  /* 0x0000001736117819 */ /* 0x000fe200000006ff */
[----:B------:R-:W-:Y:S01]  /*8360*/  FFMA R47, R73, R18, 1 ;  /* 0x3f800000492f7423 */ /* 0x000fe20000000012 */
[----:B------:R-:W-:Y:S02]  /*8370*/  SHF.L.U32 R18, R55, 0x17, RZ ;  /* 0x0000001737127819 */ /* 0x000fe400000006ff */
[----:B------:R5:W3:Y:S01]  /*8380*/  MUFU.EX2 R54, R8 ;  /* 0x0000000800367308 */ /* 0x000ae20000000800 */
[----:B------:R-:W-:Y:S01]  /*8390*/  FFMA R46, R74, R19, 1 ;  /* 0x3f8000004a2e7423 */ /* 0x000fe20000000013 */
[----:B------:R-:W-:Y:S02]  /*83a0*/  SHF.L.U32 R19, R59, 0x17, RZ ;  /* 0x000000173b137819 */ /* 0x000fe400000006ff */
[----:B-1----:R-:W-:Y:S06]  /*83b0*/  SHF.L.U32 R7, R53, 0x17, RZ ;  /* 0x0000001735077819 */ /* 0x002fec00000006ff */
[----:B------:R1:W3:Y:S01]  /*83c0*/  MUFU.EX2 R55, R9 ;  /* 0x0000000900377308 */ /* 0x0002e20000000800 */
[----:B--2---:R-:W-:Y:S01]  /*83d0*/  FFMA R45, R25, R7, 1 ;  /* 0x3f800000192d7423 */ /* 0x004fe20000000007 */
[----:B------:R-:W-:Y:S01]  /*83e0*/  SHF.L.U32 R7, R56, 0x17, RZ ;  /* 0x0000001738077819 */ /* 0x000fe200000006ff */
[----:B------:R-:W-:Y:S01]  /*83f0*/  FFMA R26, R75, R17, 1 ;  /* 0x3f8000004b1a7423 */ /* 0x000fe20000000011 */
[----:B------:R-:W-:Y:S01]  /*8400*/  FFMA R17, R76, R18, 1 ;  /* 0x3f8000004c117423 */ /* 0x000fe20000000012 */
[----:B-----5:R-:W-:Y:S05]  /*8410*/  SHF.L.U32 R8, R57, 0x17, RZ ;  /* 0x0000001739087819 */ /* 0x020fea00000006ff */
[----:B------:R2:W5:Y:S01]  /*8420*/  MUFU.EX2 R56, R10 ;  /* 0x0000000a00387308 */ /* 0x0005620000000800 */
[----:B------:R-:W-:Y:S01]  /*8430*/  SHF.L.U32 R18, R58, 0x17, RZ ;  /* 0x000000173a127819 */ /* 0x000fe200000006ff */
[----:B------:R-:W-:Y:S01]  /*8440*/  FFMA R52, R77, R7, 1 ;  /* 0x3f8000004d347423 */ /* 0x000fe20000000007 */
[----:B------:R-:W-:Y:S01]  /*8450*/  SHF.L.U32 R7, R60, 0x17, RZ ;  /* 0x000000173c077819 */ /* 0x000fe200000006ff */
[----:B------:R-:W-:Y:S01]  /*8460*/  FFMA R44, R31, R8, 1 ;  /* 0x3f8000001f2c7423 */ /* 0x000fe20000000008 */
[----:B------:R-:W-:Y:S01]  /*8470*/  SHF.L.U32 R8, R61, 0x17, RZ ;  /* 0x000000173d087819 */ /* 0x000fe200000006ff */
[----:B------:R-:W-:Y:S01]  /*8480*/  FFMA R18, R78, R18, 1 ;  /* 0x3f8000004e127423 */ /* 0x000fe20000000012 */
[----:B------:R-:W-:Y:S01]  /*8490*/  FFMA R19, R28, R19, 1 ;  /* 0x3f8000001c137423 */ /* 0x000fe20000000013 */
[----:B-1----:R-:W-:Y:S01]  /*84a0*/  SHF.L.U32 R9, R62, 0x17, RZ ;  /* 0x000000173e097819 */ /* 0x002fe200000006ff */
[----:B------:R-:W-:Y:S01]  /*84b0*/  FFMA R20, R79, R7, 1 ;  /* 0x3f8000004f147423 */ /* 0x000fe20000000007 */
[----:B------:R-:W-:Y:S01]  /*84c0*/  SHF.L.U32 R7, R21, 0x17, RZ ;  /* 0x0000001715077819 */ /* 0x000fe200000006ff */
[----:B------:R-:W-:Y:S01]  /*84d0*/  FFMA R43, R80, R8, 1 ;  /* 0x3f800000502b7423 */ /* 0x000fe20000000008 */
[----:B------:R-:W-:Y:S01]  /*84e0*/  SHF.L.U32 R8, R22, 0x17, RZ ;  /* 0x0000001716087819 */ /* 0x000fe200000006ff */
[----:B------:R1:W5:Y:S01]  /*84f0*/  MUFU.EX2 R21, R0 ;  /* 0x0000000000157308 */ /* 0x0003620000000800 */
[----:B------:R-:W-:Y:S01]  /*8500*/  FFMA R25, R81, R9, 1 ;  /* 0x3f80000051197423 */ /* 0x000fe20000000009 */
[----:B------:R-:W-:Y:S01]  /*8510*/  SHF.L.U32 R9, R27, 0x17, RZ ;  /* 0x000000171b097819 */ /* 0x000fe200000006ff */
[----:B------:R-:W-:Y:S01]  /*8520*/  FFMA R23, R82, R23, 1 ;  /* 0x3f80000052177423 */ /* 0x000fe20000000017 */
[----:B--2---:R-:W-:Y:S01]  /*8530*/  SHF.L.U32 R10, R24, 0x17, RZ ;  /* 0x00000017180a7819 */ /* 0x004fe200000006ff */
[----:B----4-:R-:W-:Y:S01]  /*8540*/  FFMA R24, R33, R7, 1 ;  /* 0x3f80000021187423 */ /* 0x010fe20000000007 */
[----:B------:R-:W-:Y:S01]  /*8550*/  SHF.L.U32 R7, R13, 0x17, RZ ;  /* 0x000000170d077819 */ /* 0x000fe200000006ff */
[----:B------:R-:W-:Y:S01]  /*8560*/  FFMA R51, R34, R8, 1 ;  /* 0x3f80000022337423 */ /* 0x000fe20000000008 */
[----:B------:R-:W-:Y:S01]  /*8570*/  SHF.L.U32 R8, R14, 0x17, RZ ;  /* 0x000000170e087819 */ /* 0x000fe200000006ff */
[----:B------:R-:W-:Y:S01]  /*8580*/  FFMA R35, R35, R9, 1 ;  /* 0x3f80000023237423 */ /* 0x000fe20000000009 */
[----:B------:R-:W-:Y:S02]  /*8590*/  SHF.L.U32 R9, R15, 0x17, RZ ;  /* 0x000000170f097819 */ /* 0x000fe400000006ff */
[----:B-1----:R-:W-:Y:S05]  /*85a0*/  SHF.L.U32 R0, R11, 0x17, RZ ;  /* 0x000000170b007819 */ /* 0x002fea00000006ff */
[----:B------:R-:W-:Y:S01]  /*85b0*/  FFMA R27, R32, R0, 1 ;  /* 0x3f800000201b7423 */ /* 0x000fe20000000000 */
[----:B------:R-:W-:Y:S01]  /*85c0*/  SHF.L.U32 R0, R12, 0x17, RZ ;  /* 0x000000170c007819 */ /* 0x000fe200000006ff */
[----:B------:R-:W-:Y:S01]  /*85d0*/  FFMA R28, R64, R10, 1 ;  /* 0x3f800000401c7423 */ /* 0x000fe2000000000a */
[----:B------:R-:W-:Y:S03]  /*85e0*/  SHF.L.U32 R10, R16, 0x17, RZ ;  /* 0x00000017100a7819 */ /* 0x000fe600000006ff */
[----:B---3--:R-:W-:Y:S01]  /*85f0*/  FFMA R53, R50, R0, 1 ;  /* 0x3f80000032357423 */ /* 0x008fe20000000000 */
[----:B------:R-:W-:Y:S01]  /*8600*/  FFMA R50, R54, R7, 1 ;  /* 0x3f80000036327423 */ /* 0x000fe20000000007 */
[----:B------:R-:W-:Y:S01]  /*8610*/  FFMA R31, R55, R8, 1 ;  /* 0x3f800000371f7423 */ /* 0x000fe20000000008 */
[----:B-----5:R-:W-:Y:S01]  /*8620*/  FFMA R34, R56, R9, 1 ;  /* 0x3f80000038227423 */ /* 0x020fe20000000009 */
[----:B------:R-:W-:Y:S01]  /*8630*/  FFMA R33, R21, R10, 1 ;  /* 0x3f80000015217423 */ /* 0x000fe2000000000a */
[----:B------:R-:W-:Y:S06]  /*8640*/  @P0 BRA `(.L_x_134) ;  /* 0x0000000000140947 */ /* 0x000fec0003800000 */
[----:B------:R-:W-:Y:S02]  /*8650*/  MOV R57, R2 ;  /* 0x0000000200397202 */ /* 0x000fe40000000f00 */
[----:B------:R-:W-:Y:S02]  /*8660*/  MOV R56, 0x8680 ;  /* 0x0000868000387802 */ /* 0x000fe40000000f00 */
[----:B------:R-:W-:Y:S05]  /*8670*/  CALL.REL.NOINC `($__internal_3_$__cuda_sm20_rcp_rn_f32_slowpath) ;  /* 0x0000003400ac7944 */ /* 0x000fea0003c00000 */
[----:B------:R-:W-:Y:S01]  /*8680*/  MOV R0, R32 ;  /* 0x0000002000007202 */ /* 0x000fe20000000f00 */
[----:B------:R-:W-:Y:S05]  /*8690*/  BRA `(.L_x_135) ;  /* 0x0000000000107947 */ /* 0x000fea0003800000 */
.L_x_134:
[----:B------:R-:W1:Y:S02]  /*86a0*/  MUFU.RCP R0, R2 ;  /* 0x0000000200007308 */ /* 0x000e640000001000 */
[----:B-1----:R-:W-:Y:S04]  /*86b0*/  FFMA R2, R2, R0, -1 ;  /* 0xbf80000002027423 */ /* 0x002fe80000000000 */
[----:B------:R-:W-:Y:S04]  /*86c0*/  FADD.FTZ R2, -R2, -RZ ;  /* 0x800000ff02027221 */ /* 0x000fe80000010100 */
[----:B------:R-:W-:Y:S07]  /*86d0*/  FFMA R0, R0, R2, R0 ;  /* 0x0000000200007223 */ /* 0x000fee0000000000 */
.L_x_135:
[----:B------:R-:W-:Y:S05]  /*86e0*/  BSYNC.RECONVERGENT B1 ;  /* 0x0000000000017941 */ /* 0x000fea0003800200 */
.L_x_133:
[----:B------:R-:W-:Y:S01]  /*86f0*/  VIADD R2, R3, 0x1800000 ;  /* 0x0180000003027836 */ /* 0x000fe20000000000 */
[----:B------:R-:W-:Y:S04]  /*8700*/  BSSY.RECONVERGENT B1, `(.L_x_136) ;  /* 0x000000e000017945 */ /* 0x000fe80003800200 */
[----:B------:R-:W-:Y:S04]  /*8710*/  LOP3.LUT R2, R2, 0x7f800000, RZ, 0xc0, !PT ;  /* 0x7f80000002027812 */ /* 0x000fe800078ec0ff */
[----:B------:R-:W-:Y:S11]  /*8720*/  ISETP.GT.U32.AND P0, PT, R2, 0x1ffffff, PT ;  /* 0x01ffffff0200780c */ /* 0x000ff60003f04070 */
[----:B------:R-:W-:Y:S02]  /*8730*/  @!UPT UIADD3 URZ, UPT, UPT, URZ, URZ, URZ ;  /* 0x000000fffffff290 */ /* 0x000fe4000fffe0ff */
[----:B------:R-:W-:Y:S05]  /*8740*/  @P0 BRA `(.L_x_137) ;  /* 0x0000000000140947 */ /* 0x000fea0003800000 */
[----:B------:R-:W-:Y:S02]  /*8750*/  MOV R57, R3 ;  /* 0x0000000300397202 */ /* 0x000fe40000000f00 */
[----:B------:R-:W-:Y:S02]  /*8760*/  MOV R56, 0x8780 ;  /* 0x0000878000387802 */ /* 0x000fe40000000f00 */
[----:B------:R-:W-:Y:S05]  /*8770*/  CALL.REL.NOINC `($__internal_3_$__cuda_sm20_rcp_rn_f32_slowpath) ;  /* 0x00000034006c7944 */ /* 0x000fea0003c00000 */
[----:B------:R-:W-:Y:S01]  /*8780*/  MOV R2, R32 ;  /* 0x0000002000027202 */ /* 0x000fe20000000f00 */
[----:B------:R-:W-:Y:S05]  /*8790*/  BRA `(.L_x_138) ;  /* 0x0000000000107947 */ /* 0x000fea0003800000 */
.L_x_137:
[----:B------:R-:W1:Y:S02]  /*87a0*/  MUFU.RCP R2, R3 ;  /* 0x0000000300027308 */ /* 0x000e640000001000 */
[----:B-1----:R-:W-:Y:S04]  /*87b0*/  FFMA R3, R3, R2, -1 ;  /* 0xbf80000003037423 */ /* 0x002fe80000000002 */
[----:B------:R-:W-:Y:S04]  /*87c0*/  FADD.FTZ R3, -R3, -RZ ;  /* 0x800000ff03037221 */ /* 0x000fe80000010100 */
[----:B------:R-:W-:Y:S07]  /*87d0*/  FFMA R2, R2, R3, R2 ;  /* 0x0000000302027223 */ /* 0x000fee0000000002 */
.L_x_138:
[----:B------:R-:W-:Y:S05]  /*87e0*/  BSYNC.RECONVERGENT B1 ;  /* 0x0000000000017941 */ /* 0x000fea0003800200 */
.L_x_136:
        /* <DEDUP_REMOVED lines=11> */
.L_x_140:
[----:B------:R-:W1:Y:S02]  /*88a0*/  MUFU.RCP R3, R4 ;  /* 0x0000000400037308 */ /* 0x000e640000001000 */
[----:B-1----:R-:W-:Y:S04]  /*88b0*/  FFMA R4, R4, R3, -1 ;  /* 0xbf80000004047423 */ /* 0x002fe80000000003 */
[----:B------:R-:W-:Y:S04]  /*88c0*/  FADD.FTZ R4, -R4, -RZ ;  /* 0x800000ff04047221 */ /* 0x000fe80000010100 */
[----:B------:R-:W-:Y:S07]  /*88d0*/  FFMA R3, R3, R4, R3 ;  /* 0x0000000403037223 */ /* 0x000fee0000000003 */
.L_x_141:
[----:B------:R-:W-:Y:S05]  /*88e0*/  BSYNC.RECONVERGENT B1 ;  /* 0x0000000000017941 */ /* 0x000fea0003800200 */
.L_x_139:
        /* <DEDUP_REMOVED lines=11> */
.L_x_143:
[----:B------:R-:W1:Y:S02]  /*89a0*/  MUFU.RCP R4, R5 ;  /* 0x0000000500047308 */ /* 0x000e640000001000 */
[----:B-1----:R-:W-:Y:S04]  /*89b0*/  FFMA R5, R5, R4, -1 ;  /* 0xbf80000005057423 */ /* 0x002fe80000000004 */
[----:B------:R-:W-:Y:S04]  /*89c0*/  FADD.FTZ R5, -R5, -RZ ;  /* 0x800000ff05057221 */ /* 0x000fe80000010100 */
[----:B------:R-:W-:Y:S07]  /*89d0*/  FFMA R4, R4, R5, R4 ;  /* 0x0000000504047223 */ /* 0x000fee0000000004 */
.L_x_144:
[----:B------:R-:W-:Y:S05]  /*89e0*/  BSYNC.RECONVERGENT B1 ;  /* 0x0000000000017941 */ /* 0x000fea0003800200 */
.L_x_142:
        /* <DEDUP_REMOVED lines=11> */
.L_x_146:
[----:B------:R-:W1:Y:S02]  /*8aa0*/  MUFU.RCP R5, R6 ;  /* 0x0000000600057308 */ /* 0x000e640000001000 */
[----:B-1----:R-:W-:Y:S04]  /*8ab0*/  FFMA R6, R6, R5, -1 ;  /* 0xbf80000006067423 */ /* 0x002fe80000000005 */
[----:B------:R-:W-:Y:S04]  /*8ac0*/  FADD.FTZ R6, -R6, -RZ ;  /* 0x800000ff06067221 */ /* 0x000fe80000010100 */
[----:B------:R-:W-:Y:S07]  /*8ad0*/  FFMA R5, R5, R6, R5 ;  /* 0x0000000605057223 */ /* 0x000fee0000000005 */
.L_x_147:
[----:B------:R-:W-:Y:S05]  /*8ae0*/  BSYNC.RECONVERGENT B1 ;  /* 0x0000000000017941 */ /* 0x000fea0003800200 */
.L_x_145:
        /* <DEDUP_REMOVED lines=11> */
.L_x_149:
[----:B------:R-:W1:Y:S02]  /*8ba0*/  MUFU.RCP R6, R49 ;  /* 0x0000003100067308 */ /* 0x000e640000001000 */
[----:B-1----:R-:W-:Y:S04]  /*8bb0*/  FFMA R7, R49, R6, -1 ;  /* 0xbf80000031077423 */ /* 0x002fe80000000006 */
[----:B------:R-:W-:Y:S04]  /*8bc0*/  FADD.FTZ R7, -R7, -RZ ;  /* 0x800000ff07077221 */ /* 0x000fe80000010100 */
[----:B------:R-:W-:Y:S07]  /*8bd0*/  FFMA R6, R6, R7, R6 ;  /* 0x0000000706067223 */ /* 0x000fee0000000006 */
.L_x_150:
[----:B------:R-:W-:Y:S05]  /*8be0*/  BSYNC.RECONVERGENT B1 ;  /* 0x0000000000017941 */ /* 0x000fea0003800200 */
.L_x_148:
        /* <DEDUP_REMOVED lines=11> */
.L_x_152:
[----:B------:R-:W1:Y:S02]  /*8ca0*/  MUFU.RCP R7, R30 ;  /* 0x0000001e00077308 */ /* 0x000e640000001000 */
[----:B-1----:R-:W-:Y:S04]  /*8cb0*/  FFMA R8, R30, R7, -1 ;  /* 0xbf8000001e087423 */ /* 0x002fe80000000007 */
[----:B------:R-:W-:Y:S04]  /*8cc0*/  FADD.FTZ R8, -R8, -RZ ;  /* 0x800000ff08087221 */ /* 0x000fe80000010100 */
[----:B------:R-:W-:Y:S07]  /*8cd0*/  FFMA R7, R7, R8, R7 ;  /* 0x0000000807077223 */ /* 0x000fee0000000007 */
.L_x_153:
[----:B------:R-:W-:Y:S05]  /*8ce0*/  BSYNC.RECONVERGENT B1 ;  /* 0x0000000000017941 */ /* 0x000fea0003800200 */
.L_x_151:
        /* <DEDUP_REMOVED lines=11> */
.L_x_155:
[----:B------:R-:W1:Y:S02]  /*8da0*/  MUFU.RCP R8, R29 ;  /* 0x0000001d00087308 */ /* 0x000e640000001000 */
[----:B-1----:R-:W-:Y:S04]  /*8db0*/  FFMA R9, R29, R8, -1 ;  /* 0xbf8000001d097423 */ /* 0x002fe80000000008 */
[----:B------:R-:W-:Y:S04]  /*8dc0*/  FADD.FTZ R9, -R9, -RZ ;  /* 0x800000ff09097221 */ /* 0x000fe80000010100 */
[----:B------:R-:W-:Y:S07]  /*8dd0*/  FFMA R8, R8, R9, R8 ;  /* 0x0000000908087223 */ /* 0x000fee0000000008 */
.L_x_156:
[----:B------:R-:W-:Y:S05]  /*8de0*/  BSYNC.RECONVERGENT B1 ;  /* 0x0000000000017941 */ /* 0x000fea0003800200 */
.L_x_154:
        /* <DEDUP_REMOVED lines=11> */
.L_x_158:
[----:B------:R-:W1:Y:S02]  /*8ea0*/  MUFU.RCP R9, R48 ;  /* 0x0000003000097308 */ /* 0x000e640000001000 */
[----:B-1----:R-:W-:Y:S04]  /*8eb0*/  FFMA R10, R48, R9, -1 ;  /* 0xbf800000300a7423 */ /* 0x002fe80000000009 */
[----:B------:R-:W-:Y:S04]  /*8ec0*/  FADD.FTZ R10, -R10, -RZ ;  /* 0x800000ff0a0a7221 */ /* 0x000fe80000010100 */
[----:B------:R-:W-:Y:S07]  /*8ed0*/  FFMA R9, R9, R10, R9 ;  /* 0x0000000a09097223 */ /* 0x000fee0000000009 */
.L_x_159:
[----:B------:R-:W-:Y:S05]  /*8ee0*/  BSYNC.RECONVERGENT B1 ;  /* 0x0000000000017941 */ /* 0x000fea0003800200 */
.L_x_157:
        /* <DEDUP_REMOVED lines=11> */
.L_x_161:
[----:B------:R-:W1:Y:S02]  /*8fa0*/  MUFU.RCP R10, R47 ;  /* 0x0000002f000a7308 */ /* 0x000e640000001000 */
[----:B-1----:R-:W-:Y:S04]  /*8fb0*/  FFMA R11, R47, R10, -1 ;  /* 0xbf8000002f0b7423 */ /* 0x002fe8000000000a */
[----:B------:R-:W-:Y:S04]  /*8fc0*/  FADD.FTZ R11, -R11, -RZ ;  /* 0x800000ff0b0b7221 */ /* 0x000fe80000010100 */
[----:B------:R-:W-:Y:S07]  /*8fd0*/  FFMA R10, R10, R11, R10 ;  /* 0x0000000b0a0a7223 */ /* 0x000fee000000000a */
.L_x_162:
[----:B------:R-:W-:Y:S05]  /*8fe0*/  BSYNC.RECONVERGENT B1 ;  /* 0x0000000000017941 */ /* 0x000fea0003800200 */
.L_x_160:
        /* <DEDUP_REMOVED lines=11> */
.L_x_164:
[----:B------:R-:W1:Y:S02]  /*90a0*/  MUFU.RCP R11, R46 ;  /* 0x0000002e000b7308 */ /* 0x000e640000001000 */
[----:B-1----:R-:W-:Y:S04]  /*90b0*/  FFMA R12, R46, R11, -1 ;  /* 0xbf8000002e0c7423 */ /* 0x002fe8000000000b */
[----:B------:R-:W-:Y:S04]  /*90c0*/  FADD.FTZ R12, -R12, -RZ ;  /* 0x800000ff0c0c7221 */ /* 0x000fe80000010100 */
[----:B------:R-:W-:Y:S07]  /*90d0*/  FFMA R11, R11, R12, R11 ;  /* 0x0000000c0b0b7223 */ /* 0x000fee000000000b */
.L_x_165:
[----:B------:R-:W-:Y:S05]  /*90e0*/  BSYNC.RECONVERGENT B1 ;  /* 0x0000000000017941 */ /* 0x000fea0003800200 */
.L_x_163:
        /* <DEDUP_REMOVED lines=11> */
.L_x_167:
[----:B------:R-:W1:Y:S02]  /*91a0*/  MUFU.RCP R12, R45 ;  /* 0x0000002d000c7308 */ /* 0x000e640000001000 */
[----:B-1----:R-:W-:Y:S04]  /*91b0*/  FFMA R13, R45, R12, -1 ;  /* 0xbf8000002d0d7423 */ /* 0x002fe8000000000c */
[----:B------:R-:W-:Y:S04]  /*91c0*/  FADD.FTZ R13, -R13, -RZ ;  /* 0x800000ff0d0d7221 */ /* 0x000fe80000010100 */
[----:B------:R-:W-:Y:S07]  /*91d0*/  FFMA R12, R12, R13, R12 ;  /* 0x0000000d0c0c7223 */ /* 0x000fee000000000c */
.L_x_168:
[----:B------:R-:W-:Y:S05]  /*91e0*/  BSYNC.RECONVERGENT B1 ;  /* 0x0000000000017941 */ /* 0x000fea0003800200 */
.L_x_166:
        /* <DEDUP_REMOVED lines=11> */
.L_x_170:
[----:B------:R-:W1:Y:S02]  /*92a0*/  MUFU.RCP R13, R26 ;  /* 0x0000001a000d7308 */ /* 0x000e640000001000 */
[----:B-1----:R-:W-:Y:S04]  /*92b0*/  FFMA R14, R26, R13, -1 ;  /* 0xbf8000001a0e7423 */ /* 0x002fe8000000000d */
[----:B------:R-:W-:Y:S04]  /*92c0*/  FADD.FTZ R14, -R14, -RZ ;  /* 0x800000ff0e0e7221 */ /* 0x000fe80000010100 */
[----:B------:R-:W-:Y:S07]  /*92d0*/  FFMA R13, R13, R14, R13 ;  /* 0x0000000e0d0d7223 */ /* 0x000fee000000000d */
.L_x_171:
[----:B------:R-:W-:Y:S05]  /*92e0*/  BSYNC.RECONVERGENT B1 ;  /* 0x0000000000017941 */ /* 0x000fea0003800200 */
.L_x_169:
        /* <DEDUP_REMOVED lines=11> */
.L_x_173:
[----:B------:R-:W1:Y:S02]  /*93a0*/  MUFU.RCP R14, R17 ;  /* 0x00000011000e7308 */ /* 0x000e640000001000 */
[----:B-1----:R-:W-:Y:S04]  /*93b0*/  FFMA R15, R17, R14, -1 ;  /* 0xbf800000110f7423 */ /* 0x002fe8000000000e */
[----:B------:R-:W-:Y:S04]  /*93c0*/  FADD.FTZ R15, -R15, -RZ ;  /* 0x800000ff0f0f7221 */ /* 0x000fe80000010100 */
[----:B------:R-:W-:Y:S07]  /*93d0*/  FFMA R14, R14, R15, R14 ;  /* 0x0000000f0e0e7223 */ /* 0x000fee000000000e */
.L_x_174:
[----:B------:R-:W-:Y:S05]  /*93e0*/  BSYNC.RECONVERGENT B1 ;  /* 0x0000000000017941 */ /* 0x000fea0003800200 */
.L_x_172:
        /* <DEDUP_REMOVED lines=11> */
.L_x_176:
[----:B------:R-:W1:Y:S02]  /*94a0*/  MUFU.RCP R15, R52 ;  /* 0x00000034000f7308 */ /* 0x000e640000001000 */
[----:B-1----:R-:W-:Y:S04]  /*94b0*/  FFMA R16, R52, R15, -1 ;  /* 0xbf80000034107423 */ /* 0x002fe8000000000f */
[----:B------:R-:W-:Y:S04]  /*94c0*/  FADD.FTZ R16, -R16, -RZ ;  /* 0x800000ff10107221 */ /* 0x000fe80000010100 */
[----:B------:R-:W-:Y:S07]  /*94d0*/  FFMA R15, R15, R16, R15 ;  /* 0x000000100f0f7223 */ /* 0x000fee000000000f */
.L_x_177:
[----:B------:R-:W-:Y:S05]  /*94e0*/  BSYNC.RECONVERGENT B1 ;  /* 0x0000000000017941 */ /* 0x000fea0003800200 */
.L_x_175:
        /* <DEDUP_REMOVED lines=11> */
.L_x_179:
[----:B------:R-:W1:Y:S02]  /*95a0*/  MUFU.RCP R16, R44 ;  /* 0x0000002c00107308 */ /* 0x000e640000001000 */
[----:B-1----:R-:W-:Y:S04]  /*95b0*/  FFMA R17, R44, R16, -1 ;  /* 0xbf8000002c117423 */ /* 0x002fe80000000010 */
[----:B------:R-:W-:Y:S04]  /*95c0*/  FADD.FTZ R17, -R17, -RZ ;  /* 0x800000ff11117221 */ /* 0x000fe80000010100 */
[----:B------:R-:W-:Y:S07]  /*95d0*/  FFMA R16, R16, R17, R16 ;  /* 0x0000001110107223 */ /* 0x000fee0000000010 */
.L_x_180:
[----:B------:R-:W-:Y:S05]  /*95e0*/  BSYNC.RECONVERGENT B1 ;  /* 0x0000000000017941 */ /* 0x000fea0003800200 */
.L_x_178:
        /* <DEDUP_REMOVED lines=11> */
.L_x_182:
[----:B------:R-:W1:Y:S02]  /*96a0*/  MUFU.RCP R17, R18 ;  /* 0x0000001200117308 */ /* 0x000e640000001000 */
[----:B-1----:R-:W-:Y:S04]  /*96b0*/  FFMA R18, R18, R17, -1 ;  /* 0xbf80000012127423 */ /* 0x002fe80000000011 */
[----:B------:R-:W-:Y:S04]  /*96c0*/  FADD.FTZ R18, -R18, -RZ ;  /* 0x800000ff12127221 */ /* 0x000fe80000010100 */
[----:B------:R-:W-:Y:S07]  /*96d0*/  FFMA R17, R17, R18, R17 ;  /* 0x0000001211117223 */ /* 0x000fee0000000011 */
.L_x_183:
[----:B------:R-:W-:Y:S05]  /*96e0*/  BSYNC.RECONVERGENT B1 ;  /* 0x0000000000017941 */ /* 0x000fea0003800200 */
.L_x_181:
        /* <DEDUP_REMOVED lines=11> */
.L_x_185:
[----:B------:R-:W1:Y:S02]  /*97a0*/  MUFU.RCP R18, R19 ;  /* 0x0000001300127308 */ /* 0x000e640000001000 */
[----:B-1----:R-:W-:Y:S04]  /*97b0*/  FFMA R19, R19, R18, -1 ;  /* 0xbf80000013137423 */ /* 0x002fe80000000012 */
[----:B------:R-:W-:Y:S04]  /*97c0*/  FADD.FTZ R19, -R19, -RZ ;  /* 0x800000ff13137221 */ /* 0x000fe80000010100 */
[----:B------:R-:W-:Y:S07]  /*97d0*/  FFMA R18, R18, R19, R18 ;  /* 0x0000001312127223 */ /* 0x000fee0000000012 */
.L_x_186:
[----:B------:R-:W-:Y:S05]  /*97e0*/  BSYNC.RECONVERGENT B1 ;  /* 0x0000000000017941 */ /* 0x000fea0003800200 */
.L_x_184:
        /* <DEDUP_REMOVED lines=11> */
.L_x_188:
[----:B------:R-:W1:Y:S02]  /*98a0*/  MUFU.RCP R19, R20 ;  /* 0x0000001400137308 */ /* 0x000e640000001000 */
[----:B-1----:R-:W-:Y:S04]  /*98b0*/  FFMA R20, R20, R19, -1 ;  /* 0xbf80000014147423 */ /* 0x002fe80000000013 */
[----:B------:R-:W-:Y:S04]  /*98c0*/  FADD.FTZ R20, -R20, -RZ ;  /* 0x800000ff14147221 */ /* 0x000fe80000010100 */
[----:B------:R-:W-:Y:S07]  /*98d0*/  FFMA R19, R19, R20, R19 ;  /* 0x0000001413137223 */ /* 0x000fee0000000013 */
.L_x_189:
[----:B------:R-:W-:Y:S05]  /*98e0*/  BSYNC.RECONVERGENT B1 ;  /* 0x0000000000017941 */ /* 0x000fea0003800200 */
.L_x_187:
        /* <DEDUP_REMOVED lines=11> */
.L_x_191:
[----:B------:R-:W1:Y:S02]  /*99a0*/  MUFU.RCP R20, R43 ;  /* 0x0000002b00147308 */ /* 0x000e640000001000 */
[----:B-1----:R-:W-:Y:S04]  /*99b0*/  FFMA R21, R43, R20, -1 ;  /* 0xbf8000002b157423 */ /* 0x002fe80000000014 */
[----:B------:R-:W-:Y:S04]  /*99c0*/  FADD.FTZ R21, -R21, -RZ ;  /* 0x800000ff15157221 */ /* 0x000fe80000010100 */
[----:B------:R-:W-:Y:S07]  /*99d0*/  FFMA R20, R20, R21, R20 ;  /* 0x0000001514147223 */ /* 0x000fee0000000014 */
.L_x_192:
[----:B------:R-:W-:Y:S05]  /*99e0*/  BSYNC.RECONVERGENT B1 ;  /* 0x0000000000017941 */ /* 0x000fea0003800200 */
.L_x_190:
        /* <DEDUP_REMOVED lines=11> */
.L_x_194:
[----:B------:R-:W1:Y:S02]  /*9aa0*/  MUFU.RCP R21, R25 ;  /* 0x0000001900157308 */ /* 0x000e640000001000 */
[----:B-1----:R-:W-:Y:S04]  /*9ab0*/  FFMA R22, R25, R21, -1 ;  /* 0xbf80000019167423 */ /* 0x002fe80000000015 */
[----:B------:R-:W-:Y:S04]  /*9ac0*/  FADD.FTZ R22, -R22, -RZ ;  /* 0x800000ff16167221 */ /* 0x000fe80000010100 */
[----:B------:R-:W-:Y:S07]  /*9ad0*/  FFMA R21, R21, R22, R21 ;  /* 0x0000001615157223 */ /* 0x000fee0000000015 */
.L_x_195:
[----:B------:R-:W-:Y:S05]  /*9ae0*/  BSYNC.RECONVERGENT B1 ;  /* 0x0000000000017941 */ /* 0x000fea0003800200 */
.L_x_193:
        /* <DEDUP_REMOVED lines=11> */
.L_x_197:
[----:B------:R-:W1:Y:S02]  /*9ba0*/  MUFU.RCP R22, R23 ;  /* 0x0000001700167308 */ /* 0x000e640000001000 */
[----:B-1----:R-:W-:Y:S04]  /*9bb0*/  FFMA R23, R23, R22, -1 ;  /* 0xbf80000017177423 */ /* 0x002fe80000000016 */
[----:B------:R-:W-:Y:S04]  /*9bc0*/  FADD.FTZ R23, -R23, -RZ ;  /* 0x800000ff17177221 */ /* 0x000fe80000010100 */
[----:B------:R-:W-:Y:S07]  /*9bd0*/  FFMA R22, R22, R23, R22 ;  /* 0x0000001716167223 */ /* 0x000fee0000000016 */
.L_x_198:
[----:B------:R-:W-:Y:S05]  /*9be0*/  BSYNC.RECONVERGENT B1 ;  /* 0x0000000000017941 */ /* 0x000fea0003800200 */
.L_x_196:
        /* <DEDUP_REMOVED lines=11> */
.L_x_200:
[----:B------:R-:W1:Y:S02]  /*9ca0*/  MUFU.RCP R23, R24 ;  /* 0x0000001800177308 */ /* 0x000e640000001000 */
[----:B-1----:R-:W-:Y:S04]  /*9cb0*/  FFMA R24, R24, R23, -1 ;  /* 0xbf80000018187423 */ /* 0x002fe80000000017 */
[----:B------:R-:W-:Y:S04]  /*9cc0*/  FADD.FTZ R24, -R24, -RZ ;  /* 0x800000ff18187221 */ /* 0x000fe80000010100 */
[----:B------:R-:W-:Y:S07]  /*9cd0*/  FFMA R23, R23, R24, R23 ;  /* 0x0000001817177223 */ /* 0x000fee0000000017 */
.L_x_201:
[----:B------:R-:W-:Y:S05]  /*9ce0*/  BSYNC.RECONVERGENT B1 ;  /* 0x0000000000017941 */ /* 0x000fea0003800200 */
.L_x_199:
        /* <DEDUP_REMOVED lines=11> */
.L_x_203:
[----:B------:R-:W1:Y:S02]  /*9da0*/  MUFU.RCP R24, R51 ;  /* 0x0000003300187308 */ /* 0x000e640000001000 */
[----:B-1----:R-:W-:Y:S04]  /*9db0*/  FFMA R25, R51, R24, -1 ;  /* 0xbf80000033197423 */ /* 0x002fe80000000018 */
[----:B------:R-:W-:Y:S04]  /*9dc0*/  FADD.FTZ R25, -R25, -RZ ;  /* 0x800000ff19197221 */ /* 0x000fe80000010100 */
[----:B------:R-:W-:Y:S07]  /*9dd0*/  FFMA R24, R24, R25, R24 ;  /* 0x0000001918187223 */ /* 0x000fee0000000018 */
.L_x_204:
[----:B------:R-:W-:Y:S05]  /*9de0*/  BSYNC.RECONVERGENT B1 ;  /* 0x0000000000017941 */ /* 0x000fea0003800200 */
.L_x_202:
        /* <DEDUP_REMOVED lines=11> */
.L_x_206:
[----:B------:R-:W1:Y:S02]  /*9ea0*/  MUFU.RCP R25, R35 ;  /* 0x0000002300197308 */ /* 0x000e640000001000 */
[----:B-1----:R-:W-:Y:S04]  /*9eb0*/  FFMA R26, R35, R25, -1 ;  /* 0xbf800000231a7423 */ /* 0x002fe80000000019 */
[----:B------:R-:W-:Y:S04]  /*9ec0*/  FADD.FTZ R26, -R26, -RZ ;  /* 0x800000ff1a1a7221 */ /* 0x000fe80000010100 */
[----:B------:R-:W-:Y:S07]  /*9ed0*/  FFMA R25, R25, R26, R25 ;  /* 0x0000001a19197223 */ /* 0x000fee0000000019 */
.L_x_207:
[----:B------:R-:W-:Y:S05]  /*9ee0*/  BSYNC.RECONVERGENT B1 ;  /* 0x0000000000017941 */ /* 0x000fea0003800200 */
.L_x_205:
        /* <DEDUP_REMOVED lines=11> */
.L_x_209:
[----:B------:R-:W1:Y:S02]  /*9fa0*/  MUFU.RCP R26, R27 ;  /* 0x0000001b001a7308 */ /* 0x000e640000001000 */
[----:B-1----:R-:W-:Y:S04]  /*9fb0*/  FFMA R27, R27, R26, -1 ;  /* 0xbf8000001b1b7423 */ /* 0x002fe8000000001a */
[----:B------:R-:W-:Y:S04]  /*9fc0*/  FADD.FTZ R27, -R27, -RZ ;  /* 0x800000ff1b1b7221 */ /* 0x000fe80000010100 */
[----:B------:R-:W-:Y:S07]  /*9fd0*/  FFMA R26, R26, R27, R26 ;  /* 0x0000001b1a1a7223 */ /* 0x000fee000000001a */
.L_x_210:
[----:B------:R-:W-:Y:S05]  /*9fe0*/  BSYNC.RECONVERGENT B1 ;  /* 0x0000000000017941 */ /* 0x000fea0003800200 */
.L_x_208:
        /* <DEDUP_REMOVED lines=11> */
.L_x_212:
[----:B------:R-:W1:Y:S02]  /*a0a0*/  MUFU.RCP R27, R28 ;  /* 0x0000001c001b7308 */ /* 0x000e640000001000 */
[----:B-1----:R-:W-:Y:S04]  /*a0b0*/  FFMA R28, R28, R27, -1 ;  /* 0xbf8000001c1c7423 */ /* 0x002fe8000000001b */
[----:B------:R-:W-:Y:S04]  /*a0c0*/  FADD.FTZ R28, -R28, -RZ ;  /* 0x800000ff1c1c7221 */ /* 0x000fe80000010100 */
[----:B------:R-:W-:Y:S07]  /*a0d0*/  FFMA R27, R27, R28, R27 ;  /* 0x0000001c1b1b7223 */ /* 0x000fee000000001b */
.L_x_213:
[----:B------:R-:W-:Y:S05]  /*a0e0*/  BSYNC.RECONVERGENT B1 ;  /* 0x0000000000017941 */ /* 0x000fea0003800200 */
.L_x_211:
        /* <DEDUP_REMOVED lines=11> */
.L_x_215:
[----:B------:R-:W1:Y:S02]  /*a1a0*/  MUFU.RCP R28, R53 ;  /* 0x00000035001c7308 */ /* 0x000e640000001000 */
[----:B-1----:R-:W-:Y:S04]  /*a1b0*/  FFMA R29, R53, R28, -1 ;  /* 0xbf800000351d7423 */ /* 0x002fe8000000001c */
[----:B------:R-:W-:Y:S04]  /*a1c0*/  FADD.FTZ R29, -R29, -RZ ;  /* 0x800000ff1d1d7221 */ /* 0x000fe80000010100 */
[----:B------:R-:W-:Y:S07]  /*a1d0*/  FFMA R28, R28, R29, R28 ;  /* 0x0000001d1c1c7223 */ /* 0x000fee000000001c */
.L_x_216:
[----:B------:R-:W-:Y:S05]  /*a1e0*/  BSYNC.RECONVERGENT B1 ;  /* 0x0000000000017941 */ /* 0x000fea0003800200 */
.L_x_214:
        /* <DEDUP_REMOVED lines=11> */
.L_x_218:
[----:B------:R-:W1:Y:S02]  /*a2a0*/  MUFU.RCP R29, R50 ;  /* 0x00000032001d7308 */ /* 0x000e640000001000 */
[----:B-1----:R-:W-:Y:S04]  /*a2b0*/  FFMA R30, R50, R29, -1 ;  /* 0xbf800000321e7423 */ /* 0x002fe8000000001d */
[----:B------:R-:W-:Y:S04]  /*a2c0*/  FADD.FTZ R30, -R30, -RZ ;  /* 0x800000ff1e1e7221 */ /* 0x000fe80000010100 */
[----:B------:R-:W-:Y:S07]  /*a2d0*/  FFMA R29, R29, R30, R29 ;  /* 0x0000001e1d1d7223 */ /* 0x000fee000000001d */
.L_x_219:
[----:B------:R-:W-:Y:S05]  /*a2e0*/  BSYNC.RECONVERGENT B1 ;  /* 0x0000000000017941 */ /* 0x000fea0003800200 */
.L_x_217:
        /* <DEDUP_REMOVED lines=11> */
.L_x_221:
[----:B------:R-:W1:Y:S02]  /*a3a0*/  MUFU.RCP R30, R31 ;  /* 0x0000001f001e7308 */ /* 0x000e640000001000 */
[----:B-1----:R-:W-:Y:S04]  /*a3b0*/  FFMA R31, R31, R30, -1 ;  /* 0xbf8000001f1f7423 */ /* 0x002fe8000000001e */
[----:B------:R-:W-:Y:S04]  /*a3c0*/  FADD.FTZ R31, -R31, -RZ ;  /* 0x800000ff1f1f7221 */ /* 0x000fe80000010100 */
[----:B------:R-:W-:Y:S07]  /*a3d0*/  FFMA R30, R30, R31, R30 ;  /* 0x0000001f1e1e7223 */ /* 0x000fee000000001e */
.L_x_222:
[----:B------:R-:W-:Y:S05]  /*a3e0*/  BSYNC.RECONVERGENT B1 ;  /* 0x0000000000017941 */ /* 0x000fea0003800200 */
.L_x_220:
        /* <DEDUP_REMOVED lines=11> */
.L_x_224:
[----:B------:R-:W1:Y:S02]  /*a4a0*/  MUFU.RCP R31, R34 ;  /* 0x00000022001f7308 */ /* 0x000e640000001000 */
[----:B-1----:R-:W-:Y:S04]  /*a4b0*/  FFMA R34, R34, R31, -1 ;  /* 0xbf80000022227423 */ /* 0x002fe8000000001f */
[----:B------:R-:W-:Y:S04]  /*a4c0*/  FADD.FTZ R34, -R34, -RZ ;  /* 0x800000ff22227221 */ /* 0x000fe80000010100 */
[----:B------:R-:W-:Y:S07]  /*a4d0*/  FFMA R31, R31, R34, R31 ;  /* 0x000000221f1f7223 */ /* 0x000fee000000001f */
.L_x_225:
[----:B------:R-:W-:Y:S05]  /*a4e0*/  BSYNC.RECONVERGENT B1 ;  /* 0x0000000000017941 */ /* 0x000fea0003800200 */
.L_x_223:
        /* <DEDUP_REMOVED lines=9> */
[----:B------:R-:W-:Y:S05]  /*a580*/  BRA `(.L_x_228) ;  /* 0x0000000000107947 */ /* 0x000fea0003800000 */
.L_x_227:
[----:B------:R-:W1:Y:S02]  /*a590*/  MUFU.RCP R32, R33 ;  /* 0x0000002100207308 */ /* 0x000e640000001000 */
[----:B-1----:R-:W-:Y:S04]  /*a5a0*/  FFMA R33, R33, R32, -1 ;  /* 0xbf80000021217423 */ /* 0x002fe80000000020 */
[----:B------:R-:W-:Y:S04]  /*a5b0*/  FADD.FTZ R33, -R33, -RZ ;  /* 0x800000ff21217221 */ /* 0x000fe80000010100 */
[----:B------:R-:W-:Y:S07]  /*a5c0*/  FFMA R32, R32, R33, R32 ;  /* 0x0000002120207223 */ /* 0x000fee0000000020 */
.L_x_228:
[----:B------:R-:W-:Y:S05]  /*a5d0*/  BSYNC.RECONVERGENT B1 ;  /* 0x0000000000017941 */ /* 0x000fea0003800200 */
.L_x_226:
[----:B------:R-:W-:Y:S01]  /*a5e0*/  F2FP.SATFINITE.E4M3.F32.PACK_AB_MERGE_C R0, R2, R0, RZ ;  /* 0x000000000200723e */ /* 0x000fe200048070ff */
[----:B------:R-:W-:Y:S01]  /*a5f0*/  USHF.L.U32 UR8, UR42, 0xc, URZ ;  /* 0x0000000c2a087899 */ /* 0x000fe200080006ff */
[----:B------:R-:W-:Y:S01]  /*a600*/  F2FP.SATFINITE.E4M3.F32.PACK_AB_MERGE_C R10, R10, R9, RZ ;  /* 0x000000090a0a723e */ /* 0x000fe200048070ff */
[----:B------:R-:W-:Y:S01]  /*a610*/  BSSY.RECONVERGENT B0, `(.L_x_229) ;  /* 0x0000042000007945 */ /* 0x000fe20003800200 */
[----:B------:R-:W-:Y:S02]  /*a620*/  F2FP.SATFINITE.E4M3.F32.PACK_AB_MERGE_C R11, R12, R11, RZ ;  /* 0x0000000b0c0b723e */ /* 0x000fe400048070ff */
[----:B------:R-:W-:Y:S02]  /*a630*/  LOP3.LUT P0, RZ, R111, 0x80, RZ, 0xc0, !PT ;  /* 0x000000806fff7812 */ /* 0x000fe4000780c0ff */
[----:B------:R-:W-:Y:S02]  /*a640*/  LOP3.LUT R2, R110, UR8, RZ, 0xfc, !PT ;  /* 0x000000086e027c12 */ /* 0x000fe4000f8efcff */
[----:B------:R-:W-:Y:S02]  /*a650*/  F2FP.SATFINITE.E4M3.F32.PACK_AB_MERGE_C R3, R4, R3, RZ ;  /* 0x000000030403723e */ /* 0x000fe400048070ff */
[----:B------:R-:W-:Y:S01]  /*a660*/  F2FP.SATFINITE.E4M3.F32.PACK_AB_MERGE_C R5, R6, R5, RZ ;  /* 0x000000050605723e */ /* 0x000fe200048070ff */
[----:B------:R-:W-:Y:S01]  /*a670*/  VIADD R12, R2, UR41 ;  /* 0x00000029020c7c36 */ /* 0x000fe20008000000 */
[----:B------:R-:W-:Y:S02]  /*a680*/  F2FP.SATFINITE.E4M3.F32.PACK_AB_MERGE_C R7, R8, R7, RZ ;  /* 0x000000070807723e */ /* 0x000fe400048070ff */
[----:B------:R-:W-:Y:S02]  /*a690*/  F2FP.SATFINITE.E4M3.F32.PACK_AB_MERGE_C R13, R14, R13, RZ ;  /* 0x0000000d0e0d723e */ /* 0x000fe400048070ff */
[----:B------:R-:W-:Y:S02]  /*a6a0*/  F2FP.SATFINITE.E4M3.F32.PACK_AB_MERGE_C R15, R16, R15, RZ ;  /* 0x0000000f100f723e */ /* 0x000fe400048070ff */
[----:B------:R-:W-:Y:S02]  /*a6b0*/  PRMT R10, R10, 0x5410, R11 ;  /* 0x000054100a0a7816 */ /* 0x000fe4000000000b */
[----:B------:R-:W-:Y:S01]  /*a6c0*/  PRMT R8, R0, 0x5410, R3 ;  /* 0x0000541000087816 */ /* 0x000fe20000000003 */
[C---:B------:R-:W-:Y:S01]  /*a6d0*/  VIADD R3, R12.reuse, 0x4300 ;  /* 0x000043000c037836 */ /* 0x040fe20000000000 */
[----:B------:R-:W-:Y:S01]  /*a6e0*/  PRMT R9, R5, 0x5410, R7 ;  /* 0x0000541005097816 */ /* 0x000fe20000000007 */
[----:B------:R-:W-:Y:S01]  /*a6f0*/  VIADD R0, R12, 0x4310 ;  /* 0x000043100c007836 */ /* 0x000fe20000000000 */
[----:B------:R-:W-:Y:S01]  /*a700*/  PRMT R11, R13, 0x5410, R15 ;  /* 0x000054100d0b7816 */ /* 0x000fe2000000000f */
[----:B------:R-:W-:Y:S01]  /*a710*/  @P0 VIADD R0, R3, 0xfffffff0 ;  /* 0xfffffff003000836 */ /* 0x000fe20000000000 */
[----:B------:R-:W-:Y:S02]  /*a720*/  F2FP.SATFINITE.E4M3.F32.PACK_AB_MERGE_C R4, R18, R17, RZ ;  /* 0x000000111204723e */ /* 0x000fe400048070ff */
[----:B------:R-:W-:Y:S01]  /*a730*/  F2FP.SATFINITE.E4M3.F32.PACK_AB_MERGE_C R19, R20, R19, RZ ;  /* 0x000000131413723e */ /* 0x000fe200048070ff */
[----:B------:R1:W-:Y:S01]  /*a740*/  STS.128 [R2+UR41+0x4300], R8 ;  /* 0x0043000802007988 */ /* 0x0003e20008000c29 */
[----:B------:R-:W-:Y:S02]  /*a750*/  F2FP.SATFINITE.E4M3.F32.PACK_AB_MERGE_C R21, R22, R21, RZ ;  /* 0x000000151615723e */ /* 0x000fe400048070ff */
[----:B------:R-:W-:Y:S02]  /*a760*/  F2FP.SATFINITE.E4M3.F32.PACK_AB_MERGE_C R23, R24, R23, RZ ;  /* 0x000000171817723e */ /* 0x000fe400048070ff */
[----:B------:R-:W-:Y:S02]  /*a770*/  F2FP.SATFINITE.E4M3.F32.PACK_AB_MERGE_C R6, R26, R25, RZ ;  /* 0x000000191a06723e */ /* 0x000fe400048070ff */
[----:B------:R-:W-:Y:S02]  /*a780*/  F2FP.SATFINITE.E4M3.F32.PACK_AB_MERGE_C R27, R28, R27, RZ ;  /* 0x0000001b1c1b723e */ /* 0x000fe400048070ff */
[----:B------:R-:W-:Y:S02]  /*a790*/  F2FP.SATFINITE.E4M3.F32.PACK_AB_MERGE_C R29, R30, R29, RZ ;  /* 0x0000001d1e1d723e */ /* 0x000fe400048070ff */
[----:B------:R-:W-:Y:S02]  /*a7a0*/  F2FP.SATFINITE.E4M3.F32.PACK_AB_MERGE_C R31, R32, R31, RZ ;  /* 0x0000001f201f723e */ /* 0x000fe400048070ff */
[----:B------:R-:W-:Y:S02]  /*a7b0*/  PRMT R4, R4, 0x5410, R19 ;  /* 0x0000541004047816 */ /* 0x000fe40000000013 */
[----:B------:R-:W-:Y:S02]  /*a7c0*/  PRMT R5, R21, 0x5410, R23 ;  /* 0x0000541015057816 */ /* 0x000fe40000000017 */
[----:B------:R-:W-:Y:S02]  /*a7d0*/  PRMT R6, R6, 0x5410, R27 ;  /* 0x0000541006067816 */ /* 0x000fe4000000001b */
[----:B------:R-:W-:Y:S02]  /*a7e0*/  PRMT R7, R29, 0x5410, R31 ;  /* 0x000054101d077816 */ /* 0x000fe4000000001f */
[----:B------:R-:W-:Y:S03]  /*a7f0*/  ISETP.NE.AND P0, PT, R112, RZ, PT ;  /* 0x000000ff7000720c */ /* 0x000fe60003f05270 */
[----:B------:R1:W-:Y:S01]  /*a800*/  STS.128 [R0], R4 ;  /* 0x0000000400007388 */ /* 0x0003e20000000c00 */
[----:B------:R-:W-:Y:S01]  /*a810*/  @!PT LDS RZ, [RZ] ;  /* 0x00000000fffff984 */ /* 0x000fe20000000800 */
[----:B------:R-:W-:Y:S01]  /*a820*/  @!PT LDS RZ, [RZ] ;  /* 0x00000000fffff984 */ /* 0x000fe20000000800 */
[----:B------:R-:W-:Y:S01]  /*a830*/  @!PT LDS RZ, [RZ] ;  /* 0x00000000fffff984 */ /* 0x000fe20000000800 */
[----:B------:R-:W-:Y:S01]  /*a840*/  @!PT LDS RZ, [RZ] ;  /* 0x00000000fffff984 */ /* 0x000fe20000000800 */
[----:B------:R2:W-:Y:S07]  /*a850*/  MEMBAR.ALL.CTA ;  /* 0x0000000000007992 */ /* 0x0005ee0000008000 */
[----:B--2---:R-:W2:Y:S02]  /*a860*/  FENCE.VIEW.ASYNC.S ;  /* 0x00000000000073c6 */ /* 0x004ea40000000000 */
[----:B--2---:R-:W-:Y:S06]  /*a870*/  BAR.SYNC.DEFER_BLOCKING 0x1, 0x80 ;  /* 0x0042000000007b1d */ /* 0x004fec0000010000 */
[----:B------:R-:W-:Y:S05]  /*a880*/  @P0 BRA `(.L_x_230) ;  /* 0x0000000000680947 */ /* 0x000fea0003800000 */
[----:B------:R-:W-:Y:S01]  /*a890*/  UIADD3 UR10, UP0, UPT, UR46, 0x680, URZ ;  /* 0x000006802e0a7890 */ /* 0x000fe2000ff1e0ff */
[----:B------:R-:W-:Y:S01]  /*a8a0*/  R2UR UR6, R96 ;  /* 0x00000000600672ca */ /* 0x000fe200000e0000 */
[----:B------:R-:W-:Y:S01]  /*a8b0*/  UIADD3 UR9, UPT, UPT, UR41, UR8, URZ ;  /* 0x0000000829097290 */ /* 0x000fe2000fffe0ff */
[----:B------:R-:W-:Y:S01]  /*a8c0*/  PLOP3.LUT P0, PT, PT, PT, PT, 0x80, 0x8 ;  /* 0x000000000008781c */ /* 0x000fe20003f0f070 */
[----:B------:R-:W-:Y:S01]  /*a8d0*/  UIADD3.X UR11, UPT, UPT, URZ, UR47, URZ, UP0, !UPT ;  /* 0x0000002fff0b7290 */ /* 0x000fe200087fe4ff */
[----:B-1----:R-:W-:Y:S01]  /*a8e0*/  IMAD.IADD R0, R94, 0x1, R37 ;  /* 0x000000015e007824 */ /* 0x002fe200078e0225 */
[----:B------:R-:W-:Y:S11]  /*a8f0*/  UIADD3 UR4, UPT, UPT, UR9, 0x4300, URZ ;  /* 0x0000430009047890 */ /* 0x000ff6000fffe0ff */
[----:B------:R-:W-:Y:S01]  /*a900*/  @!UPT UIADD3 URZ, UPT, UPT, URZ, URZ, URZ ;  /* 0x000000fffffff290 */ /* 0x000fe2000fffe0ff */
.L_x_231:
[----:B------:R-:W-:Y:S02]  /*a910*/  PLOP3.LUT P1, PT, P1, P0, PT, 0xf2, 0x2f ;  /* 0x00000000002f781c */ /* 0x000fe40000f21e72 */
[----:B------:R-:W-:Y:S01]  /*a920*/  @P0 R2UR P1, UR5, R0 ;  /* 0x00000000000502ca */ /* 0x000fe20000020000 */
[----:B------:R-:W-:Y:S07]  /*a930*/  UMOV UR7, UR36 ;  /* 0x0000002400077c82 */ /* 0x000fee0008000000 */
[----:B------:R-:W-:Y:S05]  /*a940*/  @P0 PLOP3.LUT P0, PT, P1, PT, PT, 0x80, 0x8 ;  /* 0x000000000008081c */ /* 0x000fea0000f0f070 */
[----:B------:R1:W-:Y:S08]  /*a950*/  UTMASTG.3D [UR4], [UR10] ;  /* 0x000000040a0073b5 */ /* 0x0003f00008010000 */
[----:B-1----:R-:W-:Y:S05]  /*a960*/  @P0 BRA.U.ANY `(.L_x_231) ;  /* 0xfffffffd00e80947 */ /* 0x002fea000393ffff */
[----:B------:R-:W-:Y:S01]  /*a970*/  R2UR UR6, R96 ;  /* 0x00000000600672ca */ /* 0x000fe200000e0000 */
[----:B------:R-:W-:Y:S01]  /*a980*/  UIADD3 UR4, UPT, UPT, UR9, 0x4b00, URZ ;  /* 0x00004b0009047890 */ /* 0x000fe2000fffe0ff */
[----:B------:R-:W-:Y:S01]  /*a990*/  PLOP3.LUT P0, PT, PT, PT, PT, 0x80, 0x8 ;  /* 0x000000000008781c */ /* 0x000fe20003f0f070 */
[----:B------:R-:W-:Y:S11]  /*a9a0*/  VIADD R0, R0, 0x80 ;  /* 0x0000008000007836 */ /* 0x000ff60000000000 */
[----:B------:R-:W-:Y:S01]  /*a9b0*/  @!UPT UIADD3 URZ, UPT, UPT, URZ, URZ, URZ ;  /* 0x000000fffffff290 */ /* 0x000fe2000fffe0ff */
.L_x_232:
[----:B------:R-:W-:Y:S02]  /*a9c0*/  PLOP3.LUT P1, PT, P1, P0, PT, 0xf2, 0x2f ;  /* 0x00000000002f781c */ /* 0x000fe40000f21e72 */
[----:B------:R-:W-:Y:S01]  /*a9d0*/  @P0 R2UR P1, UR5, R0 ;  /* 0x00000000000502ca */ /* 0x000fe20000020000 */
[----:B------:R-:W-:Y:S07]  /*a9e0*/  UMOV UR7, UR36 ;  /* 0x0000002400077c82 */ /* 0x000fee0008000000 */
[----:B------:R-:W-:Y:S05]  /*a9f0*/  @P0 PLOP3.LUT P0, PT, P1, PT, PT, 0x80, 0x8 ;  /* 0x000000000008081c */ /* 0x000fea0000f0f070 */
[----:B------:R1:W-:Y:S08]  /*aa00*/  UTMASTG.3D [UR4], [UR10] ;  /* 0x000000040a0073b5 */ /* 0x0003f00008010000 */
[----:B-1----:R-:W-:Y:S05]  /*aa10*/  @P0 BRA.U.ANY `(.L_x_232) ;  /* 0xfffffffd00e80947 */ /* 0x002fea000393ffff */
[----:B------:R0:W-:Y:S02]  /*aa20*/  UTMACMDFLUSH ;  /* 0x00000000000079b7 */ /* 0x0001e40000000000 */
.L_x_230:
[----:B------:R-:W-:Y:S05]  /*aa30*/  BSYNC.RECONVERGENT B0 ;  /* 0x0000000000007941 */ /* 0x000fea0003800200 */
.L_x_229:
[----:B------:R-:W-:Y:S01]  /*aa40*/  UIADD3 UR42, UPT, UPT, UR42, 0x1, URZ ;  /* 0x000000012a2a7890 */ /* 0x000fe2000fffe0ff */
[----:B------:R-:W-:Y:S01]  /*aa50*/  ISETP.NE.AND P0, PT, R112, RZ, PT ;  /* 0x000000ff7000720c */ /* 0x000fe20003f05270 */
[----:B------:R-:W-:Y:S02]  /*aa60*/  BSSY.RECONVERGENT B0, `(.L_x_233) ;  /* 0x0000005000007945 */ /* 0x000fe40003800200 */
[----:B------:R-:W-:Y:S04]  /*aa70*/  UISETP.NE.AND UP0, UPT, UR42, 0x2, UPT ;  /* 0x000000022a00788c */ /* 0x000fe8000bf05270 */
[----:B------:R-:W-:Y:S06]  /*aa80*/  USEL UR42, UR42, URZ, UP0 ;  /* 0x000000ff2a2a7287 */ /* 0x000fec0008000000 */
[----:B------:R-:W-:Y:S05]  /*aa90*/  @P0 BRA `(.L_x_234) ;  /* 0x0000000000040947 */ /* 0x000fea0003800000 */
[----:B------:R-:W-:Y:S04]  /*aaa0*/  DEPBAR.LE SB0, 0x1 ;  /* 0x000080400000791a */ /* 0x000fe80000000000 */
.L_x_234:
[----:B------:R-:W-:Y:S05]  /*aab0*/  BSYNC.RECONVERGENT B0 ;  /* 0x0000000000007941 */ /* 0x000fea0003800200 */
.L_x_233:
[----:B------:R-:W-:Y:S01]  /*aac0*/  BAR.SYNC.DEFER_BLOCKING 0x1, 0x80 ;  /* 0x0042000000007b1d */ /* 0x000fe20000010000 */
[----:B------:R-:W-:Y:S04]  /*aad0*/  ISETP.NE.AND P3, PT, R116, RZ, PT ;  /* 0x000000ff7400720c */ /* 0x000fe80003f65270 */
[C---:B------:R-:W-:Y:S01]  /*aae0*/  ISETP.EQ.OR P2, PT, R39.reuse, 0x3, P3 ;  /* 0x000000032700780c */ /* 0x040fe20001f42670 */
[----:B------:R-:W-:Y:S01]  /*aaf0*/  VIADD R39, R39, 0x1 ;  /* 0x0000000127277836 */ /* 0x000fe20000000000 */
[----:B------:R-:W-:Y:S04]  /*ab00*/  SEL R102, R102, 0x1, P3 ;  /* 0x0000000166667807 */ /* 0x000fe80001800000 */
[----:B------:R-:W-:Y:S07]  /*ab10*/  ISETP.NE.AND P0, PT, R39, 0x4, PT ;  /* 0x000000042700780c */ /* 0x000fee0003f05270 */
[----:B-1----:R-:W-:Y:S02]  /*ab20*/  @!P2 LEA R2, R107, UR41, 0x3 ;  /* 0x000000296b02ac11 */ /* 0x002fe4000f8e18ff */
[----:B------:R-:W-:Y:S04]  /*ab30*/  @!P2 SHF.L.U32 R0, R106, 0x1f, RZ ;  /* 0x0000001f6a00a819 */ /* 0x000fe800000006ff */
[----:B------:R-:W1:Y:S02]  /*ab40*/  @!P2 SYNCS.PHASECHK.TRANS64.TRYWAIT P1, [R2+URZ+0x100], R0 ;  /* 0x000100000200a5a7 */ /* 0x000e6400080211ff */
[----:B-1----:R-:W-:Y:S01]  /*ab50*/  @!P2 SEL R102, RZ, 0x1, !P1 ;  /* 0x00000001ff66a807 */ /* 0x002fe20004800000 */
[----:B------:R-:W-:Y:S06]  /*ab60*/  @P0 BRA `(.L_x_235) ;  /* 0xffffffbc00780947 */ /* 0x000fec000383ffff */
[----:B------:R-:W-:Y:S01]  /*ab70*/  ISETP.NE.AND P3, PT, R115, RZ, PT ;  /* 0x000000ff7300720c */ /* 0x000fe20003f65270 */
[----:B------:R-:W-:Y:S01]  /*ab80*/  IMAD.MOV.U32 R107, RZ, RZ, R100 ;  /* 0x000000ffff6b7224 */ /* 0x000fe200078e0064 */
[----:B------:R-:W-:Y:S01]  /*ab90*/  ISETP.NE.AND P0, PT, R97, 0x2, PT ;  /* 0x000000026100780c */ /* 0x000fe20003f05270 */
[----:B------:R-:W-:Y:S02]  /*aba0*/  IMAD.MOV.U32 R106, RZ, RZ, R101 ;  /* 0x000000ffff6a7224 */ /* 0x000fe400078e0065 */
[----:B------:R-:W-:Y:S01]  /*abb0*/  IMAD.IADD R22, R103, 0x1, R83 ;  /* 0x0000000167167824 */ /* 0x000fe200078e0253 */
[----:B------:R-:W-:Y:S01]  /*abc0*/  SEL R0, RZ, 0x1, P0 ;  /* 0x00000001ff007807 */ /* 0x000fe20000000000 */
[----:B------:R-:W-:Y:S01]  /*abd0*/  IMAD.IADD R23, R104, 0x1, R92 ;  /* 0x0000000168177824 */ /* 0x000fe200078e025c */
[----:B------:R-:W-:Y:S02]  /*abe0*/  SEL R97, R97, RZ, P0 ;  /* 0x000000ff61617207 */ /* 0x000fe40000000000 */
[----:B------:R-:W-:-:S03]  /*abf0*/  LOP3.LUT R108, R108, R0, RZ, 0x3c, !PT ;  /* 0x000000006c6c7212 */ /* 0x000fc600078e3cff */
[----:B------:R-:W-:Y:S01]  /*ac00*/  @P3 R2UR UR36, R105 ;  /* 0x00000000692432ca */ /* 0x000fe200000e0000 */
[----:B------:R-:W-:-:S14]  /*ac10*/  @P3 BRA `(.L_x_236) ;  /* 0xffffffb000143947 */ /* 0x000fdc000383ffff */
[----:B------:R-:W-:Y:S05]  /*ac20*/  EXIT ;  /* 0x000000000000794d */ /* 0x000fea0003800000 */
.L_x_25:
[----:B--2---:R2:W4:Y:S02]  /*ac30*/  SYNCS.PHASECHK.TRANS64.TRYWAIT P0, [R2+URZ+0x1c0], R3 ;  /* 0x0001c003020075a7 */ /* 0x00452400080011ff */
[----:B----4-:R-:W-:Y:S05]  /*ac40*/  @!P0 NANOSLEEP.SYNCS 0x989680 ;  /* 0x009896800000895d */ /* 0x010fea0003900000 */
[----:B------:R-:W4:Y:S02]  /*ac50*/  @!P0 SYNCS.PHASECHK.TRANS64 P0, [R2+URZ+0x1c0], R3 ;  /* 0x0001c003020085a7 */ /* 0x000f2400080010ff */
[----:B----4-:R-:W-:Y:S05]  /*ac60*/  @!P0 BRA `(.L_x_25) ;  /* 0xfffffffc00f08947 */ /* 0x010fea000383ffff */
[----:B------:R-:W-:Y:S05]  /*ac70*/  BRA `(.L_x_237) ;  /* 0xffffff6c003c7947 */ /* 0x000fea000383ffff */
.L_x_28:
[----:B------:R-:W-:-:S07]  /*ac80*/  MOV R2, UR33 ;  /* 0x0000002100027c02 */ /* 0x000fce0008000f00 */
.L_x_238:
[----:B-1----:R1:W2:Y:S02]  /*ac90*/  SYNCS.PHASECHK.TRANS64.TRYWAIT P0, [R2+URZ+0x80], R4 ;  /* 0x00008004020075a7 */ /* 0x0022a400080011ff */
[----:B--2---:R-:W-:Y:S05]  /*aca0*/  @!P0 NANOSLEEP.SYNCS 0x989680 ;  /* 0x009896800000895d */ /* 0x004fea0003900000 */
[----:B------:R-:W2:Y:S02]  /*acb0*/  @!P0 SYNCS.PHASECHK.TRANS64 P0, [R2+URZ+0x80], R4 ;  /* 0x00008004020085a7 */ /* 0x000ea400080010ff */
[----:B--2---:R-:W-:Y:S05]  /*acc0*/  @!P0 BRA `(.L_x_238) ;  /* 0xfffffffc00f08947 */ /* 0x004fea000383ffff */
[----:B------:R-:W-:Y:S05]  /*acd0*/  BRA `(.L_x_27) ;  /* 0xffffff6c00a47947 */ /* 0x000fea000383ffff */
.L_x_35:
[----:B-1----:R-:W-:-:S07]  /*ace0*/  MOV R2, UR17 ;  /* 0x0000001100027c02 */ /* 0x002fce0008000f00 */
.L_x_239:
[----:B-1----:R1:W2:Y:S02]  /*acf0*/  SYNCS.PHASECHK.TRANS64.TRYWAIT P0, [R2+URZ+0x80], R4 ;  /* 0x00008004020075a7 */ /* 0x0022a400080011ff */
[----:B--2---:R-:W-:Y:S05]  /*ad00*/  @!P0 NANOSLEEP.SYNCS 0x989680 ;  /* 0x009896800000895d */ /* 0x004fea0003900000 */
[----:B------:R-:W2:Y:S02]  /*ad10*/  @!P0 SYNCS.PHASECHK.TRANS64 P0, [R2+URZ+0x80], R4 ;  /* 0x00008004020085a7 */ /* 0x000ea400080010ff */
[----:B--2---:R-:W-:Y:S05]  /*ad20*/  @!P0 BRA `(.L_x_239) ;  /* 0xfffffffc00f08947 */ /* 0x004fea000383ffff */
[----:B------:R-:W-:Y:S05]  /*ad30*/  BRA `(.L_x_34) ;  /* 0xffffff7000647947 */ /* 0x000fea000383ffff */
.L_x_40:
[----:B-1----:R1:W2:Y:S02]  /*ad40*/  SYNCS.PHASECHK.TRANS64.TRYWAIT P0, [R2+URZ+0x150], R3 ;  /* 0x00015003020075a7 */ /* 0x0022a400080011ff */
[----:B--2---:R-:W-:Y:S05]  /*ad50*/  @!P0 NANOSLEEP.SYNCS 0x989680 ;  /* 0x009896800000895d */ /* 0x004fea0003900000 */
[----:B------:R-:W2:Y:S02]  /*ad60*/  @!P0 SYNCS.PHASECHK.TRANS64 P0, [R2+URZ+0x150], R3 ;  /* 0x00015003020085a7 */ /* 0x000ea400080010ff */
[----:B--2---:R-:W-:Y:S05]  /*ad70*/  @!P0 BRA `(.L_x_40) ;  /* 0xfffffffc00f08947 */ /* 0x004fea000383ffff */
[----:B------:R-:W-:Y:S05]  /*ad80*/  BRA `(.L_x_240) ;  /* 0xffffff7400087947 */ /* 0x000fea000383ffff */
.L_x_44:
[----:B---3--:R-:W-:-:S07]  /*ad90*/  MOV R0, UR4 ;  /* 0x0000000400007c02 */ /* 0x008fce0008000f00 */
.L_x_241:
[----:B-1----:R1:W2:Y:S02]  /*ada0*/  SYNCS.PHASECHK.TRANS64.TRYWAIT P0, [R0+URZ], R2 ;  /* 0x00000002000075a7 */ /* 0x0022a400080011ff */
[----:B--2---:R-:W-:Y:S05]  /*adb0*/  @!P0 NANOSLEEP.SYNCS 0x989680 ;  /* 0x009896800000895d */ /* 0x004fea0003900000 */
[----:B------:R-:W2:Y:S02]  /*adc0*/  @!P0 SYNCS.PHASECHK.TRANS64 P0, [R0+URZ], R2 ;  /* 0x00000002000085a7 */ /* 0x000ea400080010ff */
[----:B--2---:R-:W-:Y:S05]  /*add0*/  @!P0 BRA `(.L_x_241) ;  /* 0xfffffffc00f08947 */ /* 0x004fea000383ffff */
[----:B------:R-:W-:Y:S05]  /*ade0*/  BRA `(.L_x_242) ;  /* 0xffffff7800787947 */ /* 0x000fea000383ffff */
.L_x_45:
[----:B---3--:R-:W-:-:S07]  /*adf0*/  MOV R0, UR4 ;  /* 0x0000000400007c02 */ /* 0x008fce0008000f00 */
.L_x_243:
[----:B-1----:R1:W2:Y:S02]  /*ae00*/  SYNCS.PHASECHK.TRANS64.TRYWAIT P0, [R0+URZ], R3 ;  /* 0x00000003000075a7 */ /* 0x0022a400080011ff */
[----:B--2---:R-:W-:Y:S05]  /*ae10*/  @!P0 NANOSLEEP.SYNCS 0x989680 ;  /* 0x009896800000895d */ /* 0x004fea0003900000 */
[----:B------:R-:W2:Y:S02]  /*ae20*/  @!P0 SYNCS.PHASECHK.TRANS64 P0, [R0+URZ], R3 ;  /* 0x00000003000085a7 */ /* 0x000ea400080010ff */
[----:B--2---:R-:W-:Y:S05]  /*ae30*/  @!P0 BRA `(.L_x_243) ;  /* 0xfffffffc00f08947 */ /* 0x004fea000383ffff */
[----:B------:R-:W-:Y:S05]  /*ae40*/  BRA `(.L_x_244) ;  /* 0xffffff7800847947 */ /* 0x000fea000383ffff */
.L_x_46:
[----:B---3--:R-:W-:-:S07]  /*ae50*/  MOV R0, UR4 ;  /* 0x0000000400007c02 */ /* 0x008fce0008000f00 */
.L_x_245:
[----:B-1----:R1:W2:Y:S02]  /*ae60*/  SYNCS.PHASECHK.TRANS64.TRYWAIT P0, [R0+URZ], R3 ;  /* 0x00000003000075a7 */ /* 0x0022a400080011ff */
[----:B--2---:R-:W-:Y:S05]  /*ae70*/  @!P0 NANOSLEEP.SYNCS 0x989680 ;  /* 0x009896800000895d */ /* 0x004fea0003900000 */
[----:B------:R-:W2:Y:S02]  /*ae80*/  @!P0 SYNCS.PHASECHK.TRANS64 P0, [R0+URZ], R3 ;  /* 0x00000003000085a7 */ /* 0x000ea400080010ff */
[----:B--2---:R-:W-:Y:S05]  /*ae90*/  @!P0 BRA `(.L_x_245) ;  /* 0xfffffffc00f08947 */ /* 0x004fea000383ffff */
[----:B------:R-:W-:Y:S05]  /*aea0*/  BRA `(.L_x_246) ;  /* 0xffffff7800907947 */ /* 0x000fea000383ffff */
.L_x_47:
[----:B---3--:R-:W-:-:S07]  /*aeb0*/  MOV R0, UR4 ;  /* 0x0000000400007c02 */ /* 0x008fce0008000f00 */
.L_x_247:
[----:B-1----:R1:W2:Y:S02]  /*aec0*/  SYNCS.PHASECHK.TRANS64.TRYWAIT P0, [R0+URZ], R3 ;  /* 0x00000003000075a7 */ /* 0x0022a400080011ff */
[----:B--2---:R-:W-:Y:S05]  /*aed0*/  @!P0 NANOSLEEP.SYNCS 0x989680 ;  /* 0x009896800000895d */ /* 0x004fea0003900000 */
[----:B------:R-:W2:Y:S02]  /*aee0*/  @!P0 SYNCS.PHASECHK.TRANS64 P0, [R0+URZ], R3 ;  /* 0x00000003000085a7 */ /* 0x000ea400080010ff */
[----:B--2---:R-:W-:Y:S05]  /*aef0*/  @!P0 BRA `(.L_x_247) ;  /* 0xfffffffc00f08947 */ /* 0x004fea000383ffff */
[----:B------:R-:W-:Y:S05]  /*af00*/  BRA `(.L_x_248) ;  /* 0xffffff78009c7947 */ /* 0x000fea000383ffff */
.L_x_48:
[----:B---3--:R-:W-:-:S07]  /*af10*/  MOV R0, UR4 ;  /* 0x0000000400007c02 */ /* 0x008fce0008000f00 */
.L_x_249:
[----:B-1----:R1:W2:Y:S02]  /*af20*/  SYNCS.PHASECHK.TRANS64.TRYWAIT P0, [R0+URZ], R3 ;  /* 0x00000003000075a7 */ /* 0x0022a400080011ff */
[----:B--2---:R-:W-:Y:S05]  /*af30*/  @!P0 NANOSLEEP.SYNCS 0x989680 ;  /* 0x009896800000895d */ /* 0x004fea0003900000 */
[----:B------:R-:W2:Y:S02]  /*af40*/  @!P0 SYNCS.PHASECHK.TRANS64 P0, [R0+URZ], R3 ;  /* 0x00000003000085a7 */ /* 0x000ea400080010ff */
[----:B--2---:R-:W-:Y:S05]  /*af50*/  @!P0 BRA `(.L_x_249) ;  /* 0xfffffffc00f08947 */ /* 0x004fea000383ffff */
[----:B------:R-:W-:Y:S05]  /*af60*/  BRA `(.L_x_250) ;  /* 0xffffff7800a87947 */ /* 0x000fea000383ffff */
.L_x_49:
[----:B---3--:R-:W-:-:S07]  /*af70*/  MOV R0, UR4 ;  /* 0x0000000400007c02 */ /* 0x008fce0008000f00 */
.L_x_251:
[----:B-1----:R1:W2:Y:S02]  /*af80*/  SYNCS.PHASECHK.TRANS64.TRYWAIT P0, [R0+URZ], R3 ;  /* 0x00000003000075a7 */ /* 0x0022a400080011ff */
[----:B--2---:R-:W-:Y:S05]  /*af90*/  @!P0 NANOSLEEP.SYNCS 0x989680 ;  /* 0x009896800000895d */ /* 0x004fea0003900000 */
[----:B------:R-:W2:Y:S02]  /*afa0*/  @!P0 SYNCS.PHASECHK.TRANS64 P0, [R0+URZ], R3 ;  /* 0x00000003000085a7 */ /* 0x000ea400080010ff */
[----:B--2---:R-:W-:Y:S05]  /*afb0*/  @!P0 BRA `(.L_x_251) ;  /* 0xfffffffc00f08947 */ /* 0x004fea000383ffff */
[----:B------:R-:W-:Y:S05]  /*afc0*/  BRA `(.L_x_252) ;  /* 0xffffff7800b47947 */ /* 0x000fea000383ffff */
.L_x_50:
[----:B---3--:R-:W-:-:S07]  /*afd0*/  MOV R0, UR4 ;  /* 0x0000000400007c02 */ /* 0x008fce0008000f00 */
.L_x_253:
[----:B-1----:R1:W2:Y:S02]  /*afe0*/  SYNCS.PHASECHK.TRANS64.TRYWAIT P0, [R0+URZ], R3 ;  /* 0x00000003000075a7 */ /* 0x0022a400080011ff */
[----:B--2---:R-:W-:Y:S05]  /*aff0*/  @!P0 NANOSLEEP.SYNCS 0x989680 ;  /* 0x009896800000895d */ /* 0x004fea0003900000 */
[----:B------:R-:W2:Y:S02]  /*b000*/  @!P0 SYNCS.PHASECHK.TRANS64 P0, [R0+URZ], R3 ;  /* 0x00000003000085a7 */ /* 0x000ea400080010ff */
[----:B--2---:R-:W-:Y:S05]  /*b010*/  @!P0 BRA `(.L_x_253) ;  /* 0xfffffffc00f08947 */ /* 0x004fea000383ffff */
[----:B------:R-:W-:Y:S05]  /*b020*/  BRA `(.L_x_254) ;  /* 0xffffff7800c07947 */ /* 0x000fea000383ffff */
.L_x_51:
[----:B---3--:R-:W-:-:S07]  /*b030*/  MOV R0, UR4 ;  /* 0x0000000400007c02 */ /* 0x008fce0008000f00 */
.L_x_255:
[----:B-1----:R1:W2:Y:S02]  /*b040*/  SYNCS.PHASECHK.TRANS64.TRYWAIT P0, [R0+URZ], R3 ;  /* 0x00000003000075a7 */ /* 0x0022a400080011ff */
[----:B--2---:R-:W-:Y:S05]  /*b050*/  @!P0 NANOSLEEP.SYNCS 0x989680 ;  /* 0x009896800000895d */ /* 0x004fea0003900000 */
[----:B------:R-:W2:Y:S02]  /*b060*/  @!P0 SYNCS.PHASECHK.TRANS64 P0, [R0+URZ], R3 ;  /* 0x00000003000085a7 */ /* 0x000ea400080010ff */
[----:B--2---:R-:W-:Y:S05]  /*b070*/  @!P0 BRA `(.L_x_255) ;  /* 0xfffffffc00f08947 */ /* 0x004fea000383ffff */
[----:B------:R-:W-:Y:S05]  /*b080*/  BRA `(.L_x_256) ;  /* 0xffffff7800cc7947 */ /* 0x000fea000383ffff */
.L_x_52:
[----:B---3--:R-:W-:-:S07]  /*b090*/  MOV R0, UR4 ;  /* 0x0000000400007c02 */ /* 0x008fce0008000f00 */
.L_x_257:
[----:B-1----:R1:W2:Y:S02]  /*b0a0*/  SYNCS.PHASECHK.TRANS64.TRYWAIT P0, [R0+URZ], R3 ;  /* 0x00000003000075a7 */ /* 0x0022a400080011ff */
[----:B--2---:R-:W-:Y:S05]  /*b0b0*/  @!P0 NANOSLEEP.SYNCS 0x989680 ;  /* 0x009896800000895d */ /* 0x004fea0003900000 */
[----:B------:R-:W2:Y:S02]  /*b0c0*/  @!P0 SYNCS.PHASECHK.TRANS64 P0, [R0+URZ], R3 ;  /* 0x00000003000085a7 */ /* 0x000ea400080010ff */
[----:B--2---:R-:W-:Y:S05]  /*b0d0*/  @!P0 BRA `(.L_x_257) ;  /* 0xfffffffc00f08947 */ /* 0x004fea000383ffff */
[----:B------:R-:W-:Y:S05]  /*b0e0*/  BRA `(.L_x_258) ;  /* 0xffffff7800d87947 */ /* 0x000fea000383ffff */
.L_x_53:
[----:B---3--:R-:W-:-:S07]  /*b0f0*/  MOV R0, UR4 ;  /* 0x0000000400007c02 */ /* 0x008fce0008000f00 */
.L_x_259:
[----:B-1----:R1:W2:Y:S02]  /*b100*/  SYNCS.PHASECHK.TRANS64.TRYWAIT P0, [R0+URZ], R3 ;  /* 0x00000003000075a7 */ /* 0x0022a400080011ff */
[----:B--2---:R-:W-:Y:S05]  /*b110*/  @!P0 NANOSLEEP.SYNCS 0x989680 ;  /* 0x009896800000895d */ /* 0x004fea0003900000 */
[----:B------:R-:W2:Y:S02]  /*b120*/  @!P0 SYNCS.PHASECHK.TRANS64 P0, [R0+URZ], R3 ;  /* 0x00000003000085a7 */ /* 0x000ea400080010ff */
[----:B--2---:R-:W-:Y:S05]  /*b130*/  @!P0 BRA `(.L_x_259) ;  /* 0xfffffffc00f08947 */ /* 0x004fea000383ffff */
[----:B------:R-:W-:Y:S05]  /*b140*/  BRA `(.L_x_260) ;  /* 0xffffff7800e47947 */ /* 0x000fea000383ffff */
.L_x_54:
[----:B---3--:R-:W-:-:S07]  /*b150*/  MOV R0, UR4 ;  /* 0x0000000400007c02 */ /* 0x008fce0008000f00 */
.L_x_261:
[----:B-1----:R1:W2:Y:S02]  /*b160*/  SYNCS.PHASECHK.TRANS64.TRYWAIT P0, [R0+URZ], R3 ;  /* 0x00000003000075a7 */ /* 0x0022a400080011ff */
[----:B--2---:R-:W-:Y:S05]  /*b170*/  @!P0 NANOSLEEP.SYNCS 0x989680 ;  /* 0x009896800000895d */ /* 0x004fea0003900000 */
[----:B------:R-:W2:Y:S02]  /*b180*/  @!P0 SYNCS.PHASECHK.TRANS64 P0, [R0+URZ], R3 ;  /* 0x00000003000085a7 */ /* 0x000ea400080010ff */
[----:B--2---:R-:W-:Y:S05]  /*b190*/  @!P0 BRA `(.L_x_261) ;  /* 0xfffffffc00f08947 */ /* 0x004fea000383ffff */
[----:B------:R-:W-:Y:S05]  /*b1a0*/  BRA `(.L_x_262) ;  /* 0xffffff7800f07947 */ /* 0x000fea000383ffff */
.L_x_55:
[----:B---3--:R-:W-:-:S07]  /*b1b0*/  MOV R0, UR4 ;  /* 0x0000000400007c02 */ /* 0x008fce0008000f00 */
.L_x_263:
[----:B-1----:R1:W2:Y:S02]  /*b1c0*/  SYNCS.PHASECHK.TRANS64.TRYWAIT P0, [R0+URZ], R3 ;  /* 0x00000003000075a7 */ /* 0x0022a400080011ff */
[----:B--2---:R-:W-:Y:S05]  /*b1d0*/  @!P0 NANOSLEEP.SYNCS 0x989680 ;  /* 0x009896800000895d */ /* 0x004fea0003900000 */
[----:B------:R-:W2:Y:S02]  /*b1e0*/  @!P0 SYNCS.PHASECHK.TRANS64 P0, [R0+URZ], R3 ;  /* 0x00000003000085a7 */ /* 0x000ea400080010ff */
[----:B--2---:R-:W-:Y:S05]  /*b1f0*/  @!P0 BRA `(.L_x_263) ;  /* 0xfffffffc00f08947 */ /* 0x004fea000383ffff */
[----:B------:R-:W-:Y:S05]  /*b200*/  BRA `(.L_x_264) ;  /* 0xffffff7800fc7947 */ /* 0x000fea000383ffff */
.L_x_56:
[----:B---3--:R-:W-:-:S07]  /*b210*/  MOV R0, UR4 ;  /* 0x0000000400007c02 */ /* 0x008fce0008000f00 */
.L_x_265:
[----:B-1----:R1:W2:Y:S02]  /*b220*/  SYNCS.PHASECHK.TRANS64.TRYWAIT P0, [R0+URZ], R3 ;  /* 0x00000003000075a7 */ /* 0x0022a400080011ff */
[----:B--2---:R-:W-:Y:S05]  /*b230*/  @!P0 NANOSLEEP.SYNCS 0x989680 ;  /* 0x009896800000895d */ /* 0x004fea0003900000 */
[----:B------:R-:W2:Y:S02]  /*b240*/  @!P0 SYNCS.PHASECHK.TRANS64 P0, [R0+URZ], R3 ;  /* 0x00000003000085a7 */ /* 0x000ea400080010ff */
[----:B--2---:R-:W-:Y:S05]  /*b250*/  @!P0 BRA `(.L_x_265) ;  /* 0xfffffffc00f08947 */ /* 0x004fea000383ffff */
[----:B------:R-:W-:Y:S05]  /*b260*/  BRA `(.L_x_266) ;  /* 0xffffff7c00087947 */ /* 0x000fea000383ffff */
.L_x_57:
[----:B---3--:R-:W-:-:S07]  /*b270*/  MOV R0, UR4 ;  /* 0x0000000400007c02 */ /* 0x008fce0008000f00 */
.L_x_267:
[----:B-1----:R1:W2:Y:S02]  /*b280*/  SYNCS.PHASECHK.TRANS64.TRYWAIT P0, [R0+URZ], R3 ;  /* 0x00000003000075a7 */ /* 0x0022a400080011ff */
[----:B--2---:R-:W-:Y:S05]  /*b290*/  @!P0 NANOSLEEP.SYNCS 0x989680 ;  /* 0x009896800000895d */ /* 0x004fea0003900000 */
[----:B------:R-:W2:Y:S02]  /*b2a0*/  @!P0 SYNCS.PHASECHK.TRANS64 P0, [R0+URZ], R3 ;  /* 0x00000003000085a7 */ /* 0x000ea400080010ff */
[----:B--2---:R-:W-:Y:S05]  /*b2b0*/  @!P0 BRA `(.L_x_267) ;  /* 0xfffffffc00f08947 */ /* 0x004fea000383ffff */
[----:B------:R-:W-:Y:S05]  /*b2c0*/  BRA `(.L_x_268) ;  /* 0xffffff7c00147947 */ /* 0x000fea000383ffff */
.L_x_58:
[----:B---3--:R-:W-:-:S07]  /*b2d0*/  MOV R0, UR4 ;  /* 0x0000000400007c02 */ /* 0x008fce0008000f00 */
.L_x_269:
[----:B-1----:R1:W2:Y:S02]  /*b2e0*/  SYNCS.PHASECHK.TRANS64.TRYWAIT P0, [R0+URZ], R3 ;  /* 0x00000003000075a7 */ /* 0x0022a400080011ff */
[----:B--2---:R-:W-:Y:S05]  /*b2f0*/  @!P0 NANOSLEEP.SYNCS 0x989680 ;  /* 0x009896800000895d */ /* 0x004fea0003900000 */
[----:B------:R-:W2:Y:S02]  /*b300*/  @!P0 SYNCS.PHASECHK.TRANS64 P0, [R0+URZ], R3 ;  /* 0x00000003000085a7 */ /* 0x000ea400080010ff */
[----:B--2---:R-:W-:Y:S05]  /*b310*/  @!P0 BRA `(.L_x_269) ;  /* 0xfffffffc00f08947 */ /* 0x004fea000383ffff */
[----:B------:R-:W-:Y:S05]  /*b320*/  BRA `(.L_x_270) ;  /* 0xffffff7c00207947 */ /* 0x000fea000383ffff */
.L_x_61:
[----:B-1----:R1:W2:Y:S02]  /*b330*/  SYNCS.PHASECHK.TRANS64.TRYWAIT P0, [R0+URZ+0x1b0], R4 ;  /* 0x0001b004000075a7 */ /* 0x0022a400080011ff */
[----:B--2---:R-:W-:Y:S05]  /*b340*/  @!P0 NANOSLEEP.SYNCS 0x989680 ;  /* 0x009896800000895d */ /* 0x004fea0003900000 */
[----:B------:R-:W2:Y:S02]  /*b350*/  @!P0 SYNCS.PHASECHK.TRANS64 P0, [R0+URZ+0x1b0], R4 ;  /* 0x0001b004000085a7 */ /* 0x000ea400080010ff */
[----:B--2---:R-:W-:Y:S05]  /*b360*/  @!P0 BRA `(.L_x_61) ;  /* 0xfffffffc00f08947 */ /* 0x004fea000383ffff */
[----:B------:R-:W-:Y:S05]  /*b370*/  BRA `(.L_x_271) ;  /* 0xffffff7c00807947 */ /* 0x000fea000383ffff */
.L_x_62:
[----:B------:R-:W-:-:S07]  /*b380*/  MOV R0, UR5 ;  /* 0x0000000500007c02 */ /* 0x000fce0008000f00 */
.L_x_272:
[----:B-1----:R1:W2:Y:S02]  /*b390*/  SYNCS.PHASECHK.TRANS64.TRYWAIT P0, [R0+URZ+0x160], R5 ;  /* 0x00016005000075a7 */ /* 0x0022a400080011ff */
[----:B--2---:R-:W-:Y:S05]  /*b3a0*/  @!P0 NANOSLEEP.SYNCS 0x989680 ;  /* 0x009896800000895d */ /* 0x004fea0003900000 */
[----:B------:R-:W2:Y:S02]  /*b3b0*/  @!P0 SYNCS.PHASECHK.TRANS64 P0, [R0+URZ+0x160], R5 ;  /* 0x00016005000085a7 */ /* 0x000ea400080010ff */
[----:B--2---:R-:W-:Y:S05]  /*b3c0*/  @!P0 BRA `(.L_x_272) ;  /* 0xfffffffc00f08947 */ /* 0x004fea000383ffff */
[----:B------:R-:W-:Y:S05]  /*b3d0*/  BRA `(.L_x_273) ;  /* 0xffffff7c00907947 */ /* 0x000fea000383ffff */
.L_x_63:
[----:B-1----:R1:W2:Y:S02]  /*b3e0*/  SYNCS.PHASECHK.TRANS64.TRYWAIT P1, [R0+URZ+0x150], R4 ;  /* 0x00015004000075a7 */ /* 0x0022a400080211ff */
[----:B--2---:R-:W-:Y:S05]  /*b3f0*/  @!P1 NANOSLEEP.SYNCS 0x989680 ;  /* 0x009896800000995d */ /* 0x004fea0003900000 */
[----:B------:R-:W2:Y:S02]  /*b400*/  @!P1 SYNCS.PHASECHK.TRANS64 P1, [R0+URZ+0x150], R4 ;  /* 0x00015004000095a7 */ /* 0x000ea400080210ff */
[----:B--2---:R-:W-:Y:S05]  /*b410*/  @!P1 BRA `(.L_x_63) ;  /* 0xfffffffc00f09947 */ /* 0x004fea000383ffff */
[----:B------:R-:W-:Y:S05]  /*b420*/  BRA `(.L_x_274) ;  /* 0xffffff7c00c07947 */ /* 0x000fea000383ffff */
.L_x_66:
[----:B------:R-:W-:-:S07]  /*b430*/  MOV R0, UR5 ;  /* 0x0000000500007c02 */ /* 0x000fce0008000f00 */
.L_x_275:
[----:B-1----:R1:W2:Y:S02]  /*b440*/  SYNCS.PHASECHK.TRANS64.TRYWAIT P0, [R0+URZ+0x160], R2 ;  /* 0x00016002000075a7 */ /* 0x0022a400080011ff */
[----:B--2---:R-:W-:Y:S05]  /*b450*/  @!P0 NANOSLEEP.SYNCS 0x989680 ;  /* 0x009896800000895d */ /* 0x004fea0003900000 */
[----:B------:R-:W2:Y:S02]  /*b460*/  @!P0 SYNCS.PHASECHK.TRANS64 P0, [R0+URZ+0x160], R2 ;  /* 0x00016002000085a7 */ /* 0x000ea400080010ff */
[----:B--2---:R-:W-:Y:S05]  /*b470*/  @!P0 BRA `(.L_x_275) ;  /* 0xfffffffc00f08947 */ /* 0x004fea000383ffff */
[----:B------:R-:W-:Y:S05]  /*b480*/  BRA `(.L_x_65) ;  /* 0xffffff8000147947 */ /* 0x000fea000383ffff */
.L_x_75:
[----:B-1----:R-:W-:-:S04]  /*b490*/  MOV R4, UR6 ;  /* 0x0000000600047c02 */ /* 0x002fc80008000f00 */
[----:B------:R1:W2:Y:S03]  /*b4a0*/  SYNCS.PHASECHK.TRANS64.TRYWAIT P0, [R4+URZ+0x8], R5 ;  /* 0x00000805040075a7 */ /* 0x0002a600080011ff */
[----:B--2---:R-:W-:Y:S05]  /*b4b0*/  @!P0 NANOSLEEP.SYNCS 0x989680 ;  /* 0x009896800000895d */ /* 0x004fea0003900000 */
[----:B------:R-:W2:Y:S02]  /*b4c0*/  @!P0 SYNCS.PHASECHK.TRANS64 P0, [R4+URZ+0x8], R5 ;  /* 0x00000805040085a7 */ /* 0x000ea400080010ff */
[----:B--2---:R-:W-:Y:S05]  /*b4d0*/  @!P0 BRA `(.L_x_75) ;  /* 0xfffffffc00ec8947 */ /* 0x004fea000383ffff */
[----:B------:R-:W-:Y:S05]  /*b4e0*/  BRA `(.L_x_74) ;  /* 0xffffff8000c87947 */ /* 0x000fea000383ffff */
.L_x_77:
[----:B------:R-:W-:Y:S01]  /*b4f0*/  BSSY B0, `(.L_x_276) ;  /* 0x0000006000007945 */ /* 0x000fe20003800000 */
[----:B------:R-:W-:-:S07]  /*b500*/  MOV R15, 0xffffffff ;  /* 0xffffffff000f7802 */ /* 0x000fce0000000f00 */
[----:B-1---5:R-:W-:Y:S05]  /*b510*/  WARPSYNC.COLLECTIVE R15, `(.L_x_277) ;  /* 0x000000000f0c7348 */ /* 0x022fea0003c00000 */
[----:B------:R-:W-:Y:S02]  /*b520*/  ELECT P6, UR79, PT ;  /* 0x00000000004f782f */ /* 0x000fe400038c0000 */
[----:B------:R-:W-:Y:S01]  /*b530*/  MOV R14, UR79 ;  /* 0x0000004f000e7c02 */ /* 0x000fe20008000f00 */
[----:B-1---5:R-:W-:Y:S10]  /*b540*/  ENDCOLLECTIVE ;  /* 0x000000000000791b */ /* 0x022ff40003800000 */
.L_x_277:
[----:B------:R-:W-:Y:S05]  /*b550*/  BSYNC B0 ;  /* 0x0000000000007941 */ /* 0x000fea0003800000 */
.L_x_276:
[----:B------:R-:W-:Y:S05]  /*b560*/  BRA `(.L_x_278) ;  /* 0xffffff8000f87947 */ /* 0x000fea000383ffff */
.L_x_79:
[----:B-1----:R-:W-:-:S04]  /*b570*/  MOV R2, UR6 ;  /* 0x0000000600027c02 */ /* 0x002fc80008000f00 */
[----:B------:R1:W2:Y:S03]  /*b580*/  SYNCS.PHASECHK.TRANS64.TRYWAIT P0, [R2+URZ+0x8], R3 ;  /* 0x00000803020075a7 */ /* 0x0002a600080011ff */
[----:B--2---:R-:W-:Y:S05]  /*b590*/  @!P0 NANOSLEEP.SYNCS 0x989680 ;  /* 0x009896800000895d */ /* 0x004fea0003900000 */
[----:B------:R-:W2:Y:S02]  /*b5a0*/  @!P0 SYNCS.PHASECHK.TRANS64 P0, [R2+URZ+0x8], R3 ;  /* 0x00000803020085a7 */ /* 0x000ea400080010ff */
[----:B--2---:R-:W-:Y:S05]  /*b5b0*/  @!P0 BRA `(.L_x_79) ;  /* 0xfffffffc00ec8947 */ /* 0x004fea000383ffff */
[----:B------:R-:W-:Y:S05]  /*b5c0*/  BRA `(.L_x_78) ;  /* 0xffffff8000fc7947 */ /* 0x000fea000383ffff */
.L_x_80:
[----:B-1----:R1:W2:Y:S02]  /*b5d0*/  SYNCS.PHASECHK.TRANS64.TRYWAIT P0, [R0+URZ+0x150], R4 ;  /* 0x00015004000075a7 */ /* 0x0022a400080011ff */
[----:B--2---:R-:W-:Y:S05]  /*b5e0*/  @!P0 NANOSLEEP.SYNCS 0x989680 ;  /* 0x009896800000895d */ /* 0x004fea0003900000 */
[----:B------:R-:W2:Y:S02]  /*b5f0*/  @!P0 SYNCS.PHASECHK.TRANS64 P0, [R0+URZ+0x150], R4 ;  /* 0x00015004000085a7 */ /* 0x000ea400080010ff */
[----:B--2---:R-:W-:Y:S05]  /*b600*/  @!P0 BRA `(.L_x_80) ;  /* 0xfffffffc00f08947 */ /* 0x004fea000383ffff */
[----:B------:R-:W-:Y:S05]  /*b610*/  BRA `(.L_x_279) ;  /* 0xffffff8400d87947 */ /* 0x000fea000383ffff */
.L_x_82:
[----:B------:R-:W-:-:S07]  /*b620*/  MOV R0, UR10 ;  /* 0x0000000a00007c02 */ /* 0x000fce0008000f00 */
.L_x_280:
[----:B-1----:R1:W2:Y:S02]  /*b630*/  SYNCS.PHASECHK.TRANS64.TRYWAIT P0, [R0+URZ+0x190], R4 ;  /* 0x00019004000075a7 */ /* 0x0022a400080011ff */
[----:B--2---:R-:W-:Y:S05]  /*b640*/  @!P0 NANOSLEEP.SYNCS 0x989680 ;  /* 0x009896800000895d */ /* 0x004fea0003900000 */
[----:B------:R-:W2:Y:S02]  /*b650*/  @!P0 SYNCS.PHASECHK.TRANS64 P0, [R0+URZ+0x190], R4 ;  /* 0x00019004000085a7 */ /* 0x000ea400080010ff */
[----:B--2---:R-:W-:Y:S05]  /*b660*/  @!P0 BRA `(.L_x_280) ;  /* 0xfffffffc00f08947 */ /* 0x004fea000383ffff */
[----:B------:R-:W-:Y:S05]  /*b670*/  BRA `(.L_x_281) ;  /* 0xffffff8800247947 */ /* 0x000fea000383ffff */
.L_x_85:
[----:B------:R-:W-:Y:S07]  /*b680*/  MOV R0, UR9 ;  /* 0x0000000900007c02 */ /* 0x000fee0008000f00 */
.L_x_282:
[----:B-1----:R1:W2:Y:S02]  /*b690*/  SYNCS.PHASECHK.TRANS64.TRYWAIT P0, [R0+URZ], R4 ;  /* 0x00000004000075a7 */ /* 0x0022a400080011ff */
[----:B--2---:R-:W-:Y:S05]  /*b6a0*/  @!P0 NANOSLEEP.SYNCS 0x989680 ;  /* 0x009896800000895d */ /* 0x004fea0003900000 */
[----:B------:R-:W2:Y:S02]  /*b6b0*/  @!P0 SYNCS.PHASECHK.TRANS64 P0, [R0+URZ], R4 ;  /* 0x00000004000085a7 */ /* 0x000ea400080010ff */
[----:B--2---:R-:W-:Y:S05]  /*b6c0*/  @!P0 BRA `(.L_x_282) ;  /* 0xfffffffc00f08947 */ /* 0x004fea000383ffff */
[----:B------:R-:W-:Y:S05]  /*b6d0*/  BRA `(.L_x_84) ;  /* 0xffffff8800387947 */ /* 0x000fea000383ffff */
.L_x_89:
[----:B-1----:R-:W-:-:S07]  /*b6e0*/  MOV R0, UR7 ;  /* 0x0000000700007c02 */ /* 0x002fce0008000f00 */
.L_x_283:
[----:B-1----:R1:W2:Y:S02]  /*b6f0*/  SYNCS.PHASECHK.TRANS64.TRYWAIT P0, [R0+URZ], R2 ;  /* 0x00000002000075a7 */ /* 0x0022a400080011ff */
[----:B--2---:R-:W-:Y:S05]  /*b700*/  @!P0 NANOSLEEP.SYNCS 0x989680 ;  /* 0x009896800000895d */ /* 0x004fea0003900000 */
[----:B------:R-:W2:Y:S02]  /*b710*/  @!P0 SYNCS.PHASECHK.TRANS64 P0, [R0+URZ], R2 ;  /* 0x00000002000085a7 */ /* 0x000ea400080010ff */
[----:B--2---:R-:W-:Y:S05]  /*b720*/  @!P0 BRA `(.L_x_283) ;  /* 0xfffffffc00f08947 */ /* 0x004fea000383ffff */
[----:B------:R-:W-:Y:S05]  /*b730*/  BRA `(.L_x_284) ;  /* 0xffffff8c00047947 */ /* 0x000fea000383ffff */
.L_x_90:
[----:B------:R-:W-:-:S07]  /*b740*/  MOV R0, UR7 ;  /* 0x0000000700007c02 */ /* 0x000fce0008000f00 */
.L_x_285:
[----:B-1----:R1:W2:Y:S02]  /*b750*/  SYNCS.PHASECHK.TRANS64.TRYWAIT P0, [R0+URZ], R3 ;  /* 0x00000003000075a7 */ /* 0x0022a400080011ff */
[----:B--2---:R-:W-:Y:S05]  /*b760*/  @!P0 NANOSLEEP.SYNCS 0x989680 ;  /* 0x009896800000895d */ /* 0x004fea0003900000 */
[----:B------:R-:W2:Y:S02]  /*b770*/  @!P0 SYNCS.PHASECHK.TRANS64 P0, [R0+URZ], R3 ;  /* 0x00000003000085a7 */ /* 0x000ea400080010ff */
[----:B--2---:R-:W-:Y:S05]  /*b780*/  @!P0 BRA `(.L_x_285) ;  /* 0xfffffffc00f08947 */ /* 0x004fea000383ffff */
[----:B------:R-:W-:Y:S05]  /*b790*/  BRA `(.L_x_286) ;  /* 0xffffff8c00107947 */ /* 0x000fea000383ffff */
.L_x_91:
[----:B------:R-:W-:-:S07]  /*b7a0*/  MOV R0, UR7 ;  /* 0x0000000700007c02 */ /* 0x000fce0008000f00 */
.L_x_287:
[----:B-1----:R1:W2:Y:S02]  /*b7b0*/  SYNCS.PHASECHK.TRANS64.TRYWAIT P0, [R0+URZ], R3 ;  /* 0x00000003000075a7 */ /* 0x0022a400080011ff */
[----:B--2---:R-:W-:Y:S05]  /*b7c0*/  @!P0 NANOSLEEP.SYNCS 0x989680 ;  /* 0x009896800000895d */ /* 0x004fea0003900000 */
[----:B------:R-:W2:Y:S02]  /*b7d0*/  @!P0 SYNCS.PHASECHK.TRANS64 P0, [R0+URZ], R3 ;  /* 0x00000003000085a7 */ /* 0x000ea400080010ff */
[----:B--2---:R-:W-:Y:S05]  /*b7e0*/  @!P0 BRA `(.L_x_287) ;  /* 0xfffffffc00f08947 */ /* 0x004fea000383ffff */
[----:B------:R-:W-:Y:S05]  /*b7f0*/  BRA `(.L_x_288) ;  /* 0xffffff8c001c7947 */ /* 0x000fea000383ffff */
.L_x_94:
[----:B------:R-:W-:-:S07]  /*b800*/  MOV R0, UR8 ;  /* 0x0000000800007c02 */ /* 0x000fce0008000f00 */
.L_x_289:
[----:B-1----:R1:W2:Y:S02]  /*b810*/  SYNCS.PHASECHK.TRANS64.TRYWAIT P1, [R0+URZ+0x1d0], R2 ;  /* 0x0001d002000075a7 */ /* 0x0022a400080211ff */
[----:B--2---:R-:W-:Y:S05]  /*b820*/  @!P1 NANOSLEEP.SYNCS 0x989680 ;  /* 0x009896800000995d */ /* 0x004fea0003900000 */
[----:B------:R-:W2:Y:S02]  /*b830*/  @!P1 SYNCS.PHASECHK.TRANS64 P1, [R0+URZ+0x1d0], R2 ;  /* 0x0001d002000095a7 */ /* 0x000ea400080210ff */
[----:B--2---:R-:W-:Y:S05]  /*b840*/  @!P1 BRA `(.L_x_289) ;  /* 0xfffffffc00f09947 */ /* 0x004fea000383ffff */
[----:B------:R-:W-:Y:S05]  /*b850*/  BRA `(.L_x_290) ;  /* 0xffffff8c00687947 */ /* 0x000fea000383ffff */
.L_x_99:
[----:B--2---:R2:W4:Y:S02]  /*b860*/  SYNCS.PHASECHK.TRANS64.TRYWAIT P0, [R0+URZ+0x150], R2 ;  /* 0x00015002000075a7 */ /* 0x00452400080011ff */
[----:B----4-:R-:W-:Y:S05]  /*b870*/  @!P0 NANOSLEEP.SYNCS 0x989680 ;  /* 0x009896800000895d */ /* 0x010fea0003900000 */
[----:B------:R-:W4:Y:S02]  /*b880*/  @!P0 SYNCS.PHASECHK.TRANS64 P0, [R0+URZ+0x150], R2 ;  /* 0x00015002000085a7 */ /* 0x000f2400080010ff */
[----:B----4-:R-:W-:Y:S05]  /*b890*/  @!P0 BRA `(.L_x_99) ;  /* 0xfffffffc00f08947 */ /* 0x010fea000383ffff */
[----:B------:R-:W-:Y:S05]  /*b8a0*/  BRA `(.L_x_291) ;  /* 0xffffff90007c7947 */ /* 0x000fea000383ffff */
.L_x_102:
[----:B------:R-:W-:Y:S07]  /*b8b0*/  MOV R0, UR7 ;  /* 0x0000000700007c02 */ /* 0x000fee0008000f00 */
.L_x_292:
[----:B--2---:R2:W4:Y:S02]  /*b8c0*/  SYNCS.PHASECHK.TRANS64.TRYWAIT P0, [R0+URZ+0x148], R2 ;  /* 0x00014802000075a7 */ /* 0x00452400080011ff */
[----:B----4-:R-:W-:Y:S05]  /*b8d0*/  @!P0 NANOSLEEP.SYNCS 0x989680 ;  /* 0x009896800000895d */ /* 0x010fea0003900000 */
[----:B------:R-:W4:Y:S02]  /*b8e0*/  @!P0 SYNCS.PHASECHK.TRANS64 P0, [R0+URZ+0x148], R2 ;  /* 0x00014802000085a7 */ /* 0x000f2400080010ff */
[----:B----4-:R-:W-:Y:S05]  /*b8f0*/  @!P0 BRA `(.L_x_292) ;  /* 0xfffffffc00f08947 */ /* 0x010fea000383ffff */
[----:B------:R-:W-:Y:S05]  /*b900*/  BRA `(.L_x_101) ;  /* 0xffffff94005c7947 */ /* 0x000fea000383ffff */
.L_x_105:
[----:B------:R-:W-:Y:S07]  /*b910*/  MOV R0, UR7 ;  /* 0x0000000700007c02 */ /* 0x000fee0008000f00 */
.L_x_293:
[----:B-1----:R1:W2:Y:S02]  /*b920*/  SYNCS.PHASECHK.TRANS64.TRYWAIT P0, [R0+URZ+0x120], R22 ;  /* 0x00012016000075a7 */ /* 0x0022a400080011ff */
[----:B--2---:R-:W-:Y:S05]  /*b930*/  @!P0 NANOSLEEP.SYNCS 0x989680 ;  /* 0x009896800000895d */ /* 0x004fea0003900000 */
[----:B------:R-:W2:Y:S02]  /*b940*/  @!P0 SYNCS.PHASECHK.TRANS64 P0, [R0+URZ+0x120], R22 ;  /* 0x00012016000085a7 */ /* 0x000ea400080010ff */
[----:B--2---:R-:W-:Y:S05]  /*b950*/  @!P0 BRA `(.L_x_293) ;  /* 0xfffffffc00f08947 */ /* 0x004fea000383ffff */
[----:B------:R-:W-:Y:S05]  /*b960*/  BRA `(.L_x_294) ;  /* 0xffffff9400d47947 */ /* 0x000fea000383ffff */
.L_x_106:
[----:B------:R-:W-:Y:S07]  /*b970*/  MOV R0, UR7 ;  /* 0x0000000700007c02 */ /* 0x000fee0008000f00 */
.L_x_295:
[----:B-1----:R1:W2:Y:S02]  /*b980*/  SYNCS.PHASECHK.TRANS64.TRYWAIT P0, [R0+URZ+0x128], R22 ;  /* 0x00012816000075a7 */ /* 0x0022a400080011ff */
[----:B--2---:R-:W-:Y:S05]  /*b990*/  @!P0 NANOSLEEP.SYNCS 0x989680 ;  /* 0x009896800000895d */ /* 0x004fea0003900000 */
[----:B------:R-:W2:Y:S02]  /*b9a0*/  @!P0 SYNCS.PHASECHK.TRANS64 P0, [R0+URZ+0x128], R22 ;  /* 0x00012816000085a7 */ /* 0x000ea400080010ff */
[----:B--2---:R-:W-:Y:S05]  /*b9b0*/  @!P0 BRA `(.L_x_295) ;  /* 0xfffffffc00f08947 */ /* 0x004fea000383ffff */
[----:B------:R-:W-:Y:S05]  /*b9c0*/  BRA `(.L_x_296) ;  /* 0xffffff98002c7947 */ /* 0x000fea000383ffff */
.L_x_107:
[----:B------:R-:W-:Y:S07]  /*b9d0*/  MOV R0, UR7 ;  /* 0x0000000700007c02 */ /* 0x000fee0008000f00 */
.L_x_297:
[----:B-1----:R1:W2:Y:S02]  /*b9e0*/  SYNCS.PHASECHK.TRANS64.TRYWAIT P0, [R0+URZ+0x130], R22 ;  /* 0x00013016000075a7 */ /* 0x0022a400080011ff */
[----:B--2---:R-:W-:Y:S05]  /*b9f0*/  @!P0 NANOSLEEP.SYNCS 0x989680 ;  /* 0x009896800000895d */ /* 0x004fea0003900000 */
[----:B------:R-:W2:Y:S02]  /*ba00*/  @!P0 SYNCS.PHASECHK.TRANS64 P0, [R0+URZ+0x130], R22 ;  /* 0x00013016000085a7 */ /* 0x000ea400080010ff */
[----:B--2---:R-:W-:Y:S05]  /*ba10*/  @!P0 BRA `(.L_x_297) ;  /* 0xfffffffc00f08947 */ /* 0x004fea000383ffff */
[----:B------:R-:W-:Y:S05]  /*ba20*/  BRA `(.L_x_298) ;  /* 0xffffff9800887947 */ /* 0x000fea000383ffff */
.L_x_108:
[----:B------:R-:W-:Y:S07]  /*ba30*/  MOV R0, UR7 ;  /* 0x0000000700007c02 */ /* 0x000fee0008000f00 */
.L_x_299:
[----:B-1----:R1:W2:Y:S02]  /*ba40*/  SYNCS.PHASECHK.TRANS64.TRYWAIT P0, [R0+URZ+0x138], R22 ;  /* 0x00013816000075a7 */ /* 0x0022a400080011ff */
[----:B--2---:R-:W-:Y:S05]  /*ba50*/  @!P0 NANOSLEEP.SYNCS 0x989680 ;  /* 0x009896800000895d */ /* 0x004fea0003900000 */
[----:B------:R-:W2:Y:S02]  /*ba60*/  @!P0 SYNCS.PHASECHK.TRANS64 P0, [R0+URZ+0x138], R22 ;  /* 0x00013816000085a7 */ /* 0x000ea400080010ff */
[----:B--2---:R-:W-:Y:S05]  /*ba70*/  @!P0 BRA `(.L_x_299) ;  /* 0xfffffffc00f08947 */ /* 0x004fea000383ffff */
[----:B------:R-:W-:Y:S05]  /*ba80*/  BRA `(.L_x_300) ;  /* 0xffffff9c00287947 */ /* 0x000fea000383ffff */
.L_x_110:
[----:B------:R-:W-:-:S07]  /*ba90*/  MOV R0, UR7 ;  /* 0x0000000700007c02 */ /* 0x000fce0008000f00 */
.L_x_301:
[----:B-1----:R1:W4:Y:S02]  /*baa0*/  SYNCS.PHASECHK.TRANS64.TRYWAIT P0, [R0+URZ+0x120], R2 ;  /* 0x00012002000075a7 */ /* 0x00232400080011ff */
[----:B----4-:R-:W-:Y:S05]  /*bab0*/  @!P0 NANOSLEEP.SYNCS 0x989680 ;  /* 0x009896800000895d */ /* 0x010fea0003900000 */
[----:B------:R-:W4:Y:S02]  /*bac0*/  @!P0 SYNCS.PHASECHK.TRANS64 P0, [R0+URZ+0x120], R2 ;  /* 0x00012002000085a7 */ /* 0x000f2400080010ff */
[----:B----4-:R-:W-:Y:S05]  /*bad0*/  @!P0 BRA `(.L_x_301) ;  /* 0xfffffffc00f08947 */ /* 0x010fea000383ffff */
[----:B------:R-:W-:Y:S05]  /*bae0*/  BRA `(.L_x_302) ;  /* 0xffffff9c00b07947 */ /* 0x000fea000383ffff */
.L_x_111:
[----:B-1----:R-:W-:-:S07]  /*baf0*/  MOV R0, UR7 ;  /* 0x0000000700007c02 */ /* 0x002fce0008000f00 */
.L_x_303:
[----:B-1----:R1:W4:Y:S02]  /*bb00*/  SYNCS.PHASECHK.TRANS64.TRYWAIT P0, [R0+URZ+0x128], R2 ;  /* 0x00012802000075a7 */ /* 0x00232400080011ff */
[----:B----4-:R-:W-:Y:S05]  /*bb10*/  @!P0 NANOSLEEP.SYNCS 0x989680 ;  /* 0x009896800000895d */ /* 0x010fea0003900000 */
[----:B------:R-:W4:Y:S02]  /*bb20*/  @!P0 SYNCS.PHASECHK.TRANS64 P0, [R0+URZ+0x128], R2 ;  /* 0x00012802000085a7 */ /* 0x000f2400080010ff */
[----:B----4-:R-:W-:Y:S05]  /*bb30*/  @!P0 BRA `(.L_x_303) ;  /* 0xfffffffc00f08947 */ /* 0x010fea000383ffff */
[----:B------:R-:W-:Y:S05]  /*bb40*/  BRA `(.L_x_304) ;  /* 0xffffff9c00a07947 */ /* 0x000fea000383ffff */
.L_x_112:
[----:B-1----:R-:W-:-:S07]  /*bb50*/  MOV R0, UR7 ;  /* 0x0000000700007c02 */ /* 0x002fce0008000f00 */
.L_x_305:
[----:B-1----:R1:W4:Y:S02]  /*bb60*/  SYNCS.PHASECHK.TRANS64.TRYWAIT P0, [R0+URZ+0x130], R2 ;  /* 0x00013002000075a7 */ /* 0x00232400080011ff */
[----:B----4-:R-:W-:Y:S05]  /*bb70*/  @!P0 NANOSLEEP.SYNCS 0x989680 ;  /* 0x009896800000895d */ /* 0x010fea0003900000 */
[----:B------:R-:W4:Y:S02]  /*bb80*/  @!P0 SYNCS.PHASECHK.TRANS64 P0, [R0+URZ+0x130], R2 ;  /* 0x00013002000085a7 */ /* 0x000f2400080010ff */
[----:B----4-:R-:W-:Y:S05]  /*bb90*/  @!P0 BRA `(.L_x_305) ;  /* 0xfffffffc00f08947 */ /* 0x010fea000383ffff */
[----:B------:R-:W-:Y:S05]  /*bba0*/  BRA `(.L_x_306) ;  /* 0xffffff9c00907947 */ /* 0x000fea000383ffff */
.L_x_114:
[----:B-1----:R1:W2:Y:S02]  /*bbb0*/  SYNCS.PHASECHK.TRANS64.TRYWAIT P0, [R0+URZ+0x150], R2 ;  /* 0x00015002000075a7 */ /* 0x0022a400080011ff */
[----:B--2---:R-:W-:Y:S05]  /*bbc0*/  @!P0 NANOSLEEP.SYNCS 0x989680 ;  /* 0x009896800000895d */ /* 0x004fea0003900000 */
[----:B------:R-:W2:Y:S02]  /*bbd0*/  @!P0 SYNCS.PHASECHK.TRANS64 P0, [R0+URZ+0x150], R2 ;  /* 0x00015002000085a7 */ /* 0x000ea400080010ff */
[----:B--2---:R-:W-:Y:S05]  /*bbe0*/  @!P0 BRA `(.L_x_114) ;  /* 0xfffffffc00f08947 */ /* 0x004fea000383ffff */
[----:B------:R-:W-:Y:S05]  /*bbf0*/  BRA `(.L_x_307) ;  /* 0xffffffa000307947 */ /* 0x000fea000383ffff */
.L_x_128:
[----:B-1----:R1:W2:Y:S02]  /*bc00*/  SYNCS.PHASECHK.TRANS64.TRYWAIT P0, [R2+URZ+0x100], R0 ;  /* 0x00010000020075a7 */ /* 0x0022a400080011ff */
[----:B--2---:R-:W-:Y:S05]  /*bc10*/  @!P0 NANOSLEEP.SYNCS 0x989680 ;  /* 0x009896800000895d */ /* 0x004fea0003900000 */
[----:B------:R-:W2:Y:S02]  /*bc20*/  @!P0 SYNCS.PHASECHK.TRANS64 P0, [R2+URZ+0x100], R0 ;  /* 0x00010000020085a7 */ /* 0x000ea400080010ff */
[----:B--2---:R-:W-:Y:S05]  /*bc30*/  @!P0 BRA `(.L_x_128) ;  /* 0xfffffffc00f08947 */ /* 0x004fea000383ffff */
[----:B------:R-:W-:Y:S05]  /*bc40*/  BRA `(.L_x_127) ;  /* 0xffffffac00907947 */ /* 0x000fea000383ffff */
.L_x_131:
[----:B-1----:R1:W2:Y:S02]  /*bc50*/  SYNCS.PHASECHK.TRANS64.TRYWAIT P1, [R117+URZ+0x170], R0 ;  /* 0x00017000750075a7 */ /* 0x0022a400080211ff */
[----:B--2---:R-:W-:Y:S05]  /*bc60*/  @!P1 NANOSLEEP.SYNCS 0x989680 ;  /* 0x009896800000995d */ /* 0x004fea0003900000 */
[----:B------:R-:W2:Y:S02]  /*bc70*/  @!P1 SYNCS.PHASECHK.TRANS64 P1, [R117+URZ+0x170], R0 ;  /* 0x00017000750095a7 */ /* 0x000ea400080210ff */
[----:B--2---:R-:W-:Y:S05]  /*bc80*/  @!P1 BRA `(.L_x_131) ;  /* 0xfffffffc00f09947 */ /* 0x004fea000383ffff */
[----:B------:R-:W-:Y:S05]  /*bc90*/  BRA `(.L_x_130) ;  /* 0xffffffb000147947 */ /* 0x000fea000383ffff */
        .weak           $__internal_0_$__cuda_sm10x_tcgen05_guardrail_trap_col_being_dealloced_not_returned_by_alloc
        .type           $__internal_0_$__cuda_sm10x_tcgen05_guardrail_trap_col_being_dealloced_not_returned_by_alloc,@function
        .size           $__internal_0_$__cuda_sm10x_tcgen05_guardrail_trap_col_being_dealloced_not_returned_by_alloc,($__internal_1_$__cuda_sm10x_tcgen05_guardrail_trap_phase_invalid_during_alloc - $__internal_0_$__cuda_sm10x_tcgen05_guardrail_trap_col_being_dealloced_not_returned_by_alloc)
$__internal_0_$__cuda_sm10x_tcgen05_guardrail_trap_col_being_dealloced_not_returned_by_alloc:
[----:B------:R-:W-:Y:S05]  /*bca0*/  BPT.TRAP 0x1 ;  /* 0x000000040000795c */ /* 0x000fea0000300000 */
[----:B------:R-:W-:-:S04]  /*bcb0*/  HFMA2 R3, -RZ, RZ, 0, 0 ;  /* 0x00000000ff037431 */ /* 0x000fc800000001ff */
[----:B------:R-:W-:Y:S05]  /*bcc0*/  RET.REL.NODEC R2 `(_ZN7cutlass13device_kernelINS_4gemm6kernel13GemmUniversalIN4cute5tupleIJiiiiEEENS1_10collective13CollectiveMmaINS1_35MainloopSm100TmaUmmaWarpSpecializedILi16ELi2ELi4ENS5_IJNS4_1CILi2EEENSA_ILi1EEESC_EEEEENS5_IJNSA_ILi128EEENSA_ILi256EEENSA_ILi64EEEEEENS_12float_e4m3_tENS5_IJlSC_lEEESJ_SK_NS4_8TiledMMAINS4_8MMA_AtomIJNS4_10MMA_TraitsINS4_25SM100_MMA_F8F6F4_2x1SM_SSEJSJ_SJ_fSF_SG_NS4_17integral_constantINS4_4UMMA5MajorELSR_0EEESS_NSP_INSQ_7ScaleInELST_0EEESU_EEEEEENS4_6LayoutINS5_IJSC_SC_SC_EEENS5_IJNSA_ILi0EEESZ_SZ_EEEEENS5_IJNS4_10UnderscoreES12_S12_EEEEENS4_18SM100_TMA_2SM_LOADENS4_14ComposedLayoutINS4_7SwizzleILi2ELi4ELi3EEENS4_18smem_ptr_flag_bitsILi8EEENSX_INS5_IJNSA_ILi8EEESH_EEENS5_IJSH_SC_EEEEEEEvNS4_8identityES15_S1F_vS1G_EENS_8epilogue10collective18CollectiveEpilogueINS1I_23Sm100TmaWarpSpecializedILi4ELi2ELi32ELb0ELb0EEEJNS5_IJSH_SG_SH_EEENS5_IJNSX_ISH_SC_EENSX_INS5_IJNSA_ILi32EEESB_EEENS5_IJSC_SF_EEEEEEEESJ_SK_SJ_SK_NS1I_6fusion15FusionCallbacksIS1M_NS1U_13LinCombEltActINS1I_6thread7SigmoidESJ_fSJ_fLNS_15FloatRoundStyleE2EEES1N_S1T_JEEENS4_5SM1004TMEM4LOAD26SM100_TMEM_LOAD_32dp32b32xENS4_13SM90_TMA_LOADENS16_INS17_ILi1ELi4ELi3EEES1A_NSX_INS5_IJS1B_S1P_EEENS5_IJS1P_SC_EEEEEEENS4_39AutoVectorizingCopyWithAssumedAlignmentILi128EEENS4_14SM90_TMA_STOREES2B_S2D_S2D_EEEvvEEEEvNT_6ParamsE) ;  /* 0xffffff4002cc7950 */ /* 0x000fea0003c3ffff */
        .weak           $__internal_1_$__cuda_sm10x_tcgen05_guardrail_trap_phase_invalid_during_alloc
        .type           $__internal_1_$__cuda_sm10x_tcgen05_guardrail_trap_phase_invalid_during_alloc,@function
        .size           $__internal_1_$__cuda_sm10x_tcgen05_guardrail_trap_phase_invalid_during_alloc,($__internal_2_$__cuda_sm10x_tcgen05_guardrail_trap_unallocated_columns_being_dealloced - $__internal_1_$__cuda_sm10x_tcgen05_guardrail_trap_phase_invalid_during_alloc)
$__internal_1_$__cuda_sm10x_tcgen05_guardrail_trap_phase_invalid_during_alloc:
[----:B------:R-:W-:Y:S05]  /*bcd0*/  BPT.TRAP 0x1 ;  /* 0x000000040000795c */ /* 0x000fea0000300000 */
[----:B------:R-:W-:-:S04]  /*bce0*/  MOV R3, 0x0 ;  /* 0x0000000000037802 */ /* 0x000fc80000000f00 */
[----:B------:R-:W-:Y:S05]  /*bcf0*/  RET.REL.NODEC R2 `(_ZN7cutlass13device_kernelINS_4gemm6kernel13GemmUniversalIN4cute5tupleIJiiiiEEENS1_10collective13CollectiveMmaINS1_35MainloopSm100TmaUmmaWarpSpecializedILi16ELi2ELi4ENS5_IJNS4_1CILi2EEENSA_ILi1EEESC_EEEEENS5_IJNSA_ILi128EEENSA_ILi256EEENSA_ILi64EEEEEENS_12float_e4m3_tENS5_IJlSC_lEEESJ_SK_NS4_8TiledMMAINS4_8MMA_AtomIJNS4_10MMA_TraitsINS4_25SM100_MMA_F8F6F4_2x1SM_SSEJSJ_SJ_fSF_SG_NS4_17integral_constantINS4_4UMMA5MajorELSR_0EEESS_NSP_INSQ_7ScaleInELST_0EEESU_EEEEEENS4_6LayoutINS5_IJSC_SC_SC_EEENS5_IJNSA_ILi0EEESZ_SZ_EEEEENS5_IJNS4_10UnderscoreES12_S12_EEEEENS4_18SM100_TMA_2SM_LOADENS4_14ComposedLayoutINS4_7SwizzleILi2ELi4ELi3EEENS4_18smem_ptr_flag_bitsILi8EEENSX_INS5_IJNSA_ILi8EEESH_EEENS5_IJSH_SC_EEEEEEEvNS4_8identityES15_S1F_vS1G_EENS_8epilogue10collective18CollectiveEpilogueINS1I_23Sm100TmaWarpSpecializedILi4ELi2ELi32ELb0ELb0EEEJNS5_IJSH_SG_SH_EEENS5_IJNSX_ISH_SC_EENSX_INS5_IJNSA_ILi32EEESB_EEENS5_IJSC_SF_EEEEEEEESJ_SK_SJ_SK_NS1I_6fusion15FusionCallbacksIS1M_NS1U_13LinCombEltActINS1I_6thread7SigmoidESJ_fSJ_fLNS_15FloatRoundStyleE2EEES1N_S1T_JEEENS4_5SM1004TMEM4LOAD26SM100_TMEM_LOAD_32dp32b32xENS4_13SM90_TMA_LOADENS16_INS17_ILi1ELi4ELi3EEES1A_NSX_INS5_IJS1B_S1P_EEENS5_IJS1P_SC_EEEEEEENS4_39AutoVectorizingCopyWithAssumedAlignmentILi128EEENS4_14SM90_TMA_STOREES2B_S2D_S2D_EEEvvEEEEvNT_6ParamsE) ;  /* 0xffffff4002c07950 */ /* 0x000fea0003c3ffff */
        .weak           $__internal_2_$__cuda_sm10x_tcgen05_guardrail_trap_unallocated_columns_being_dealloced
        .type           $__internal_2_$__cuda_sm10x_tcgen05_guardrail_trap_unallocated_columns_being_dealloced,@function
        .size           $__internal_2_$__cuda_sm10x_tcgen05_guardrail_trap_unallocated_columns_being_dealloced,($__internal_3_$__cuda_sm20_rcp_rn_f32_slowpath - $__internal_2_$__cuda_sm10x_tcgen05_guardrail_trap_unallocated_columns_being_dealloced)
$__internal_2_$__cuda_sm10x_tcgen05_guardrail_trap_unallocated_columns_being_dealloced:
[----:B------:R-:W-:Y:S05]  /*bd00*/  BPT.TRAP 0x1 ;  /* 0x000000040000795c */ /* 0x000fea0000300000 */
[----:B------:R-:W-:-:S04]  /*bd10*/  HFMA2 R3, -RZ, RZ, 0, 0 ;  /* 0x00000000ff037431 */ /* 0x000fc800000001ff */
[----:B------:R-:W-:Y:S05]  /*bd20*/  RET.REL.NODEC R2 `(_ZN7cutlass13device_kernelINS_4gemm6kernel13GemmUniversalIN4cute5tupleIJiiiiEEENS1_10collective13CollectiveMmaINS1_35MainloopSm100TmaUmmaWarpSpecializedILi16ELi2ELi4ENS5_IJNS4_1CILi2EEENSA_ILi1EEESC_EEEEENS5_IJNSA_ILi128EEENSA_ILi256EEENSA_ILi64EEEEEENS_12float_e4m3_tENS5_IJlSC_lEEESJ_SK_NS4_8TiledMMAINS4_8MMA_AtomIJNS4_10MMA_TraitsINS4_25SM100_MMA_F8F6F4_2x1SM_SSEJSJ_SJ_fSF_SG_NS4_17integral_constantINS4_4UMMA5MajorELSR_0EEESS_NSP_INSQ_7ScaleInELST_0EEESU_EEEEEENS4_6LayoutINS5_IJSC_SC_SC_EEENS5_IJNSA_ILi0EEESZ_SZ_EEEEENS5_IJNS4_10UnderscoreES12_S12_EEEEENS4_18SM100_TMA_2SM_LOADENS4_14ComposedLayoutINS4_7SwizzleILi2ELi4ELi3EEENS4_18smem_ptr_flag_bitsILi8EEENSX_INS5_IJNSA_ILi8EEESH_EEENS5_IJSH_SC_EEEEEEEvNS4_8identityES15_S1F_vS1G_EENS_8epilogue10collective18CollectiveEpilogueINS1I_23Sm100TmaWarpSpecializedILi4ELi2ELi32ELb0ELb0EEEJNS5_IJSH_SG_SH_EEENS5_IJNSX_ISH_SC_EENSX_INS5_IJNSA_ILi32EEESB_EEENS5_IJSC_SF_EEEEEEEESJ_SK_SJ_SK_NS1I_6fusion15FusionCallbacksIS1M_NS1U_13LinCombEltActINS1I_6thread7SigmoidESJ_fSJ_fLNS_15FloatRoundStyleE2EEES1N_S1T_JEEENS4_5SM1004TMEM4LOAD26SM100_TMEM_LOAD_32dp32b32xENS4_13SM90_TMA_LOADENS16_INS17_ILi1ELi4ELi3EEES1A_NSX_INS5_IJS1B_S1P_EEENS5_IJS1P_SC_EEEEEEENS4_39AutoVectorizingCopyWithAssumedAlignmentILi128EEENS4_14SM90_TMA_STOREES2B_S2D_S2D_EEEvvEEEEvNT_6ParamsE) ;  /* 0xffffff4002b47950 */ /* 0x000fea0003c3ffff */
        .weak           $__internal_3_$__cuda_sm20_rcp_rn_f32_slowpath
        .type           $__internal_3_$__cuda_sm20_rcp_rn_f32_slowpath,@function
        .size           $__internal_3_$__cuda_sm20_rcp_rn_f32_slowpath,(.L_x_313 - $__internal_3_$__cuda_sm20_rcp_rn_f32_slowpath)
$__internal_3_$__cuda_sm20_rcp_rn_f32_slowpath:
[----:B------:R-:W-:Y:S01]  /*bd30*/  IMAD.SHL.U32 R54, R57, 0x2, RZ ;  /* 0x0000000239367824 */ /* 0x000fe200078e00ff */
[----:B------:R-:W-:Y:S04]  /*bd40*/  BSSY.RECONVERGENT B0, `(.L_x_308) ;  /* 0x0000030000007945 */ /* 0x000fe80003800200 */
[----:B------:R-:W-:-:S04]  /*bd50*/  SHF.R.U32.HI R54, RZ, 0x18, R54 ;  /* 0x00000018ff367819 */ /* 0x000fc80000011636 */
[----:B------:R-:W-:-:S13]  /*bd60*/  ISETP.NE.U32.AND P0, PT, R54, RZ, PT ;  /* 0x000000ff3600720c */ /* 0x000fda0003f05070 */
[----:B------:R-:W-:Y:S05]  /*bd70*/  @P0 BRA `(.L_x_309) ;  /* 0x0000000000280947 */ /* 0x000fea0003800000 */
[----:B------:R-:W-:-:S04]  /*bd80*/  SHF.L.U32 R32, R57, 0x1, RZ ;  /* 0x0000000139207819 */ /* 0x000fc800000006ff */
[----:B------:R-:W-:-:S13]  /*bd90*/  ISETP.NE.AND P0, PT, R32, RZ, PT ;  /* 0x000000ff2000720c */ /* 0x000fda0003f05270 */
[----:B------:R-:W-:Y:S01]  /*bda0*/  @P0 FFMA R54, R57, 1.84467440737095516160e+19, RZ ;  /* 0x5f80000039360823 */ /* 0x000fe200000000ff */
[----:B------:R-:W-:Y:S08]  /*bdb0*/  @!P0 MUFU.RCP R55, R57 ;  /* 0x0000003900378308 */ /* 0x000ff00000001000 */
[----:B------:R-:W1:Y:S02]  /*bdc0*/  @P0 MUFU.RCP R32, R54 ;  /* 0x0000003600200308 */ /* 0x000e640000001000 */
[----:B-1----:R-:W-:-:S04]  /*bdd0*/  @P0 FFMA R54, R54, R32, -1 ;  /* 0xbf80000036360423 */ /* 0x002fc80000000020 */
[----:B------:R-:W-:-:S04]  /*bde0*/  @P0 FADD.FTZ R54, -R54, -RZ ;  /* 0x800000ff36360221 */ /* 0x000fc80000010100 */
[----:B------:R-:W-:-:S04]  /*bdf0*/  @P0 FFMA R54, R32, R54, R32 ;  /* 0x0000003620360223 */ /* 0x000fc80000000020 */
[----:B------:R-:W-:Y:S01]  /*be00*/  @P0 FFMA R55, R54, 1.84467440737095516160e+19, RZ ;  /* 0x5f80000036370823 */ /* 0x000fe200000000ff */
[----:B------:R-:W-:Y:S05]  /*be10*/  BRA `(.L_x_310) ;  /* 0x0000000000887947 */ /* 0x000fea0003800000 */
.L_x_309:
[----:B------:R-:W-:-:S04]  /*be20*/  IADD3 R32, PT, PT, R54, -0xfd, RZ ;  /* 0xffffff0336207810 */ /* 0x000fc80007ffe0ff */
[----:B------:R-:W-:-:S13]  /*be30*/  ISETP.GT.U32.AND P0, PT, R32, 0x1, PT ;  /* 0x000000012000780c */ /* 0x000fda0003f04070 */
[----:B------:R-:W-:Y:S05]  /*be40*/  @P0 BRA `(.L_x_311) ;  /* 0x0000000000780947 */ /* 0x000fea0003800000 */
[----:B------:R-:W-:Y:S01]  /*be50*/  LOP3.LUT R58, R57, 0x7fffff, RZ, 0xc0, !PT ;  /* 0x007fffff393a7812 */ /* 0x000fe200078ec0ff */
[----:B------:R-:W-:Y:S02]  /*be60*/  IMAD.MOV.U32 R55, RZ, RZ, 0x3 ;  /* 0x00000003ff377424 */ /* 0x000fe400078e00ff */
[----:B------:R-:W-:Y:S01]  /*be70*/  VIADD R54, R54, 0xffffff04 ;  /* 0xffffff0436367836 */ /* 0x000fe20000000000 */
[----:B------:R-:W-:Y:S02]  /*be80*/  LOP3.LUT R58, R58, 0x3f800000, RZ, 0xfc, !PT ;  /* 0x3f8000003a3a7812 */ /* 0x000fe400078efcff */
[----:B------:R-:W-:Y:S02]  /*be90*/  SHF.L.U32 R55, R55, R32, RZ ;  /* 0x0000002037377219 */ /* 0x000fe400000006ff */
[----:B------:R-:W1:Y:S02]  /*bea0*/  MUFU.RCP R59, R58 ;  /* 0x0000003a003b7308 */ /* 0x000e640000001000 */
[----:B-1----:R-:W-:-:S04]  /*beb0*/  FFMA R58, R58, R59, -1 ;  /* 0xbf8000003a3a7423 */ /* 0x002fc8000000003b */
[----:B------:R-:W-:-:S04]  /*bec0*/  FADD.FTZ R58, -R58, -RZ ;  /* 0x800000ff3a3a7221 */ /* 0x000fc80000010100 */
[CCC-:B------:R-:W-:Y:S01]  /*bed0*/  FFMA.RM R60, R59.reuse, R58.reuse, R59.reuse ;  /* 0x0000003a3b3c7223 */ /* 0x1c0fe2000000403b */
[----:B------:R-:W-:-:S04]  /*bee0*/  FFMA.RP R58, R59, R58, R59 ;  /* 0x0000003a3b3a7223 */ /* 0x000fc8000000803b */
[C---:B------:R-:W-:Y:S02]  /*bef0*/  LOP3.LUT R59, R60.reuse, 0x7fffff, RZ, 0xc0, !PT ;  /* 0x007fffff3c3b7812 */ /* 0x040fe400078ec0ff */
[----:B------:R-:W-:Y:S02]  /*bf00*/  FSETP.NEU.FTZ.AND P0, PT, R60, R58, PT ;  /* 0x0000003a3c00720b */ /* 0x000fe40003f1d000 */
[----:B------:R-:W-:Y:S02]  /*bf10*/  LOP3.LUT R59, R59, 0x800000, RZ, 0xfc, !PT ;  /* 0x008000003b3b7812 */ /* 0x000fe400078efcff */
[----:B------:R-:W-:Y:S02]  /*bf20*/  SEL R58, RZ, 0xffffffff, !P0 ;  /* 0xffffffffff3a7807 */ /* 0x000fe40004000000 */
[----:B------:R-:W-:Y:S02]  /*bf30*/  LOP3.LUT R55, R55, R59, RZ, 0xc0, !PT ;  /* 0x0000003b37377212 */ /* 0x000fe400078ec0ff */
[----:B------:R-:W-:Y:S01]  /*bf40*/  SHF.R.U32.HI R54, RZ, R54, R59 ;  /* 0x00000036ff367219 */ /* 0x000fe2000001163b */
[----:B------:R-:W-:Y:S01]  /*bf50*/  IMAD.MOV R58, RZ, RZ, -R58 ;  /* 0x000000ffff3a7224 */ /* 0x000fe200078e0a3a */
[----:B------:R-:W-:-:S04]  /*bf60*/  SHF.R.U32.HI R55, RZ, R32, R55 ;  /* 0x00000020ff377219 */ /* 0x000fc80000011637 */
[----:B------:R-:W-:Y:S02]  /*bf70*/  LOP3.LUT P1, RZ, R58, R32, R59, 0xf8, !PT ;  /* 0x000000203aff7212 */ /* 0x000fe4000782f83b */
[C---:B------:R-:W-:Y:S02]  /*bf80*/  LOP3.LUT P2, RZ, R55.reuse, 0x1, RZ, 0xc0, !PT ;  /* 0x0000000137ff7812 */ /* 0x040fe4000784c0ff */
[----:B------:R-:W-:-:S04]  /*bf90*/  LOP3.LUT P0, RZ, R55, 0x2, RZ, 0xc0, !PT ;  /* 0x0000000237ff7812 */ /* 0x000fc8000780c0ff */
[----:B------:R-:W-:-:S04]  /*bfa0*/  PLOP3.LUT P0, PT, P2, P1, P0, 0xe0, 0x0 ;  /* 0x000000000000781c */ /* 0x000fc80001703c00 */
[----:B------:R-:W-:Y:S02]  /*bfb0*/  SEL R32, RZ, 0x1, !P0 ;  /* 0x00000001ff207807 */ /* 0x000fe40004000000 */
[----:B------:R-:W-:-:S03]  /*bfc0*/  LOP3.LUT P0, RZ, R57, 0x7fffff, RZ, 0xc0, !PT ;  /* 0x007fffff39ff7812 */ /* 0x000fc6000780c0ff */
[----:B------:R-:W-:-:S05]  /*bfd0*/  IMAD.MOV R32, RZ, RZ, -R32 ;  /* 0x000000ffff207224 */ /* 0x000fca00078e0a20 */
[----:B------:R-:W-:-:S13]  /*bfe0*/  ISETP.GE.AND P1, PT, R32, RZ, PT ;  /* 0x000000ff2000720c */ /* 0x000fda0003f26270 */
[----:B------:R-:W-:-:S04]  /*bff0*/  @!P1 VIADD R54, R54, 0x1 ;  /* 0x0000000136369836 */ /* 0x000fc80000000000 */
[----:B------:R-:W-:-:S05]  /*c000*/  @!P0 IMAD.SHL.U32 R54, R54, 0x2, RZ ;  /* 0x0000000236368824 */ /* 0x000fca00078e00ff */
[----:B------:R-:W-:Y:S01]  /*c010*/  LOP3.LUT R55, R54, 0x80000000, R57, 0xf8, !PT ;  /* 0x8000000036377812 */ /* 0x000fe200078ef839 */
[----:B------:R-:W-:Y:S05]  /*c020*/  BRA `(.L_x_310) ;  /* 0x0000000000047947 */ /* 0x000fea0003800000 */
.L_x_311:
[----:B------:R1:W2:Y:S02]  /*c030*/  MUFU.RCP R55, R57 ;  /* 0x0000003900377308 */ /* 0x0002a40000001000 */
.L_x_310:
[----:B------:R-:W-:Y:S05]  /*c040*/  BSYNC.RECONVERGENT B0 ;  /* 0x0000000000007941 */ /* 0x000fea0003800200 */
.L_x_308:
[----:B-1----:R-:W-:Y:S01]  /*c050*/  HFMA2 R57, -RZ, RZ, 0, 0 ;  /* 0x00000000ff397431 */ /* 0x002fe200000001ff */
[----:B--2---:R-:W-:-:S03]  /*c060*/  MOV R32, R55 ;  /* 0x0000003700207202 */ /* 0x004fc60000000f00 */
[----:B------:R-:W-:Y:S05]  /*c070*/  RET.REL.NODEC R56 `(_ZN7cutlass13device_kernelINS_4gemm6kernel13GemmUniversalIN4cute5tupleIJiiiiEEENS1_10collective13CollectiveMmaINS1_35MainloopSm100TmaUmmaWarpSpecializedILi16ELi2ELi4ENS5_IJNS4_1CILi2EEENSA_ILi1EEESC_EEEEENS5_IJNSA_ILi128EEENSA_ILi256EEENSA_ILi64EEEEEENS_12float_e4m3_tENS5_IJlSC_lEEESJ_SK_NS4_8TiledMMAINS4_8MMA_AtomIJNS4_10MMA_TraitsINS4_25SM100_MMA_F8F6F4_2x1SM_SSEJSJ_SJ_fSF_SG_NS4_17integral_constantINS4_4UMMA5MajorELSR_0EEESS_NSP_INSQ_7ScaleInELST_0EEESU_EEEEEENS4_6LayoutINS5_IJSC_SC_SC_EEENS5_IJNSA_ILi0EEESZ_SZ_EEEEENS5_IJNS4_10UnderscoreES12_S12_EEEEENS4_18SM100_TMA_2SM_LOADENS4_14ComposedLayoutINS4_7SwizzleILi2ELi4ELi3EEENS4_18smem_ptr_flag_bitsILi8EEENSX_INS5_IJNSA_ILi8EEESH_EEENS5_IJSH_SC_EEEEEEEvNS4_8identityES15_S1F_vS1G_EENS_8epilogue10collective18CollectiveEpilogueINS1I_23Sm100TmaWarpSpecializedILi4ELi2ELi32ELb0ELb0EEEJNS5_IJSH_SG_SH_EEENS5_IJNSX_ISH_SC_EENSX_INS5_IJNSA_ILi32EEESB_EEENS5_IJSC_SF_EEEEEEEESJ_SK_SJ_SK_NS1I_6fusion15FusionCallbacksIS1M_NS1U_13LinCombEltActINS1I_6thread7SigmoidESJ_fSJ_fLNS_15FloatRoundStyleE2EEES1N_S1T_JEEENS4_5SM1004TMEM4LOAD26SM100_TMEM_LOAD_32dp32b32xENS4_13SM90_TMA_LOADENS16_INS17_ILi1ELi4ELi3EEES1A_NSX_INS5_IJS1B_S1P_EEENS5_IJS1P_SC_EEEEEEENS4_39AutoVectorizingCopyWithAssumedAlignmentILi128EEENS4_14SM90_TMA_STOREES2B_S2D_S2D_EEEvvEEEEvNT_6ParamsE) ;  /* 0xffffff3c38e07950 */ /* 0x000fea0003c3ffff */
.L_x_312:
[----:B------:R-:W-:-:S00]  /*c080*/  BRA `(.L_x_312) ;  /* 0xfffffffc00fc7947 */ /* 0x000fc0000383ffff */
[----:B------:R-:W-:-:S00]  /*c090*/  NOP ;  /* 0x0000000000007918 */ /* 0x000fc00000000000 */
        /* <DEDUP_REMOVED lines=14> */
.L_x_313:


//--------------------- .nv.global.init           --------------------------
	.section	.nv.global.init,"aw",@progbits
.nv.global.init:
	.type		$str$27,@object
	.size		$str$27,($str$28 - $str$27)
$str$27:
        /*0000*/ 	.byte	0x28, 0x61, 0x64, 0x64, 0x72, 0x65, 0x73, 0x73, 0x20, 0x26, 0x20, 0x6d, 0x61, 0x73, 0x6b, 0x29
        /*0010*/ 	.byte	0x20, 0x3d, 0x3d, 0x20, 0x30, 0x00
	.type		$str$28,@object
	.size		$str$28,($str$26 - $str$28)
$str$28:
        /*0016*/ 	.byte	0x2f, 0x74, 0x6d, 0x70, 0x2f, 0x63, 0x75, 0x74, 0x6c, 0x61, 0x73, 0x73, 0x5f, 0x73, 0x77, 0x65
        /*0026*/ 	.byte	0x65, 0x70, 0x5f, 0x73, 0x72, 0x63, 0x2f, 0x69, 0x6e, 0x63, 0x6c, 0x75, 0x64, 0x65, 0x2f, 0x63
        /*0036*/ 	.byte	0x75, 0x74, 0x65, 0x2f, 0x70, 0x6f, 0x69, 0x6e, 0x74, 0x65, 0x72, 0x5f, 0x66, 0x6c, 0x61, 0x67
        /*0046*/ 	.byte	0x67, 0x65, 0x64, 0x2e, 0x68, 0x70, 0x70, 0x00
	.type		$str$26,@object
	.size		$str$26,($str$25 - $str$26)
$str$26:
        /*004e*/ 	.byte	0x2f, 0x74, 0x6d, 0x70, 0x2f, 0x63, 0x75, 0x74, 0x6c, 0x61, 0x73, 0x73, 0x5f, 0x73, 0x77, 0x65
        /*005e*/ 	.byte	0x65, 0x70, 0x5f, 0x73, 0x72, 0x63, 0x2f, 0x69, 0x6e, 0x63, 0x6c, 0x75, 0x64, 0x65, 0x2f, 0x63
        /*006e*/ 	.byte	0x75, 0x74, 0x65, 0x2f, 0x61, 0x74, 0x6f, 0x6d, 0x2f, 0x63, 0x6f, 0x70, 0x79, 0x5f, 0x74, 0x72
        /*007e*/ 	.byte	0x61, 0x69, 0x74, 0x73, 0x5f, 0x73, 0x6d, 0x31, 0x30, 0x30, 0x2e, 0x68, 0x70, 0x70, 0x00
	.type		$str$25,@object
	.size		$str$25,(__unnamed_1 - $str$25)
$str$25:
        /*008d*/ 	.byte	0x28, 0x28, 0x75, 0x69, 0x6e, 0x74, 0x33, 0x32, 0x5f, 0x74, 0x28, 0x74, 0x68, 0x72, 0x65, 0x61
        /*009d*/ 	.byte	0x64, 0x49, 0x64, 0x78, 0x2e, 0x78, 0x29, 0x20, 0x2f, 0x20, 0x33, 0x32, 0x29, 0x20, 0x25, 0x20
        /*00ad*/ 	.byte	0x34, 0x29, 0x20, 0x3d, 0x3d, 0x20, 0x28, 0x28, 0x28, 0x74, 0x6d, 0x65, 0x6d, 0x5f, 0x61, 0x64
        /*00bd*/ 	.byte	0x64, 0x72, 0x20, 0x3e, 0x3e, 0x20, 0x31, 0x36, 0x29, 0x20, 0x2f, 0x20, 0x33, 0x32, 0x29, 0x20
        /*00cd*/ 	.byte	0x25, 0x20, 0x34, 0x29, 0x00
	.type		__unnamed_1,@object
	.size		__unnamed_1,(__unnamed_2 - __unnamed_1)
__unnamed_1:
        /*00d2*/ 	.byte	0x61, 0x75, 0x74, 0x6f, 0x20, 0x63, 0x75, 0x74, 0x65, 0x3a, 0x3a, 0x61, 0x73, 0x5f, 0x70, 0x6f
        /* <DEDUP_REMOVED lines=24> */
        /*0262*/ 	.byte	0x3a, 0x3a, 0x43, 0x3c, 0x34, 0x30, 0x39, 0x36, 0x3e, 0x3e, 0x3e, 0x3e, 0x5d, 0x00
	.type		__unnamed_2,@object
	.size		__unnamed_2,(__unnamed_3 - __unnamed_2)
__unnamed_2:
        /* <DEDUP_REMOVED lines=26> */
	.type		__unnamed_3,@object
	.size		__unnamed_3,(.L_3 - __unnamed_3)
__unnamed_3:
        /* <DEDUP_REMOVED lines=40> */
        /*068e*/ 	.byte	0x74, 0x65, 0x3a, 0x3a, 0x43, 0x3c, 0x30, 0x3e, 0x3e, 0x3e, 0x3e, 0x5d, 0x00
.L_3:


//--------------------- .nv.shared._ZN7cutlass13device_kernelINS_4gemm6kernel13GemmUniversalIN4cute5tupleIJiiiiEEENS1_10collective13CollectiveMmaINS1_35MainloopSm100TmaUmmaWarpSpecializedILi16ELi2ELi4ENS5_IJNS4_1CILi2EEENSA_ILi1EEESC_EEEEENS5_IJNSA_ILi128EEENSA_ILi256EEENSA_ILi64EEEEEENS_12float_e4m3_tENS5_IJlSC_lEEESJ_SK_NS4_8TiledMMAINS4_8MMA_AtomIJNS4_10MMA_TraitsINS4_25SM100_MMA_F8F6F4_2x1SM_SSEJSJ_SJ_fSF_SG_NS4_17integral_constantINS4_4UMMA5MajorELSR_0EEESS_NSP_INSQ_7ScaleInELST_0EEESU_EEEEEENS4_6LayoutINS5_IJSC_SC_SC_EEENS5_IJNSA_ILi0EEESZ_SZ_EEEEENS5_IJNS4_10UnderscoreES12_S12_EEEEENS4_18SM100_TMA_2SM_LOADENS4_14ComposedLayoutINS4_7SwizzleILi2ELi4ELi3EEENS4_18smem_ptr_flag_bitsILi8EEENSX_INS5_IJNSA_ILi8EEESH_EEENS5_IJSH_SC_EEEEEEEvNS4_8identityES15_S1F_vS1G_EENS_8epilogue10collective18CollectiveEpilogueINS1I_23Sm100TmaWarpSpecializedILi4ELi2ELi32ELb0ELb0EEEJNS5_IJSH_SG_SH_EEENS5_IJNSX_ISH_SC_EENSX_INS5_IJNSA_ILi32EEESB_EEENS5_IJSC_SF_EEEEEEEESJ_SK_SJ_SK_NS1I_6fusion15FusionCallbacksIS1M_NS1U_13LinCombEltActINS1I_6thread7SigmoidESJ_fSJ_fLNS_15FloatRoundStyleE2EEES1N_S1T_JEEENS4_5SM1004TMEM4LOAD26SM100_TMEM_LOAD_32dp32b32xENS4_13SM90_TMA_LOADENS16_INS17_ILi1ELi4ELi3EEES1A_NSX_INS5_IJS1B_S1P_EEENS5_IJS1P_SC_EEEEEEENS4_39AutoVectorizingCopyWithAssumedAlignmentILi128EEENS4_14SM90_TMA_STOREES2B_S2D_S2D_EEEvvEEEEvNT_6ParamsE --------------------------
	.section	.nv.shared._ZN7cutlass13device_kernelINS_4gemm6kernel13GemmUniversalIN4cute5tupleIJiiiiEEENS1_10collective13CollectiveMmaINS1_35MainloopSm100TmaUmmaWarpSpecializedILi16ELi2ELi4ENS5_IJNS4_1CILi2EEENSA_ILi1EEESC_EEEEENS5_IJNSA_ILi128EEENSA_ILi256EEENSA_ILi64EEEEEENS_12float_e4m3_tENS5_IJlSC_lEEESJ_SK_NS4_8TiledMMAINS4_8MMA_AtomIJNS4_10MMA_TraitsINS4_25SM100_MMA_F8F6F4_2x1SM_SSEJSJ_SJ_fSF_SG_NS4_17integral_constantINS4_4UMMA5MajorELSR_0EEESS_NSP_INSQ_7ScaleInELST_0EEESU_EEEEEENS4_6LayoutINS5_IJSC_SC_SC_EEENS5_IJNSA_ILi0EEESZ_SZ_EEEEENS5_IJNS4_10UnderscoreES12_S12_EEEEENS4_18SM100_TMA_2SM_LOADENS4_14ComposedLayoutINS4_7SwizzleILi2ELi4ELi3EEENS4_18smem_ptr_flag_bitsILi8EEENSX_INS5_IJNSA_ILi8EEESH_EEENS5_IJSH_SC_EEEEEEEvNS4_8identityES15_S1F_vS1G_EENS_8epilogue10collective18CollectiveEpilogueINS1I_23Sm100TmaWarpSpecializedILi4ELi2ELi32ELb0ELb0EEEJNS5_IJSH_SG_SH_EEENS5_IJNSX_ISH_SC_EENSX_INS5_IJNSA_ILi32EEESB_EEENS5_IJSC_SF_EEEEEEEESJ_SK_SJ_SK_NS1I_6fusion15FusionCallbacksIS1M_NS1U_13LinCombEltActINS1I_6thread7SigmoidESJ_fSJ_fLNS_15FloatRoundStyleE2EEES1N_S1T_JEEENS4_5SM1004TMEM4LOAD26SM100_TMEM_LOAD_32dp32b32xENS4_13SM90_TMA_LOADENS16_INS17_ILi1ELi4ELi3EEES1A_NSX_INS5_IJS1B_S1P_EEENS5_IJS1P_SC_EEEEEEENS4_39AutoVectorizingCopyWithAssumedAlignmentILi128EEENS4_14SM90_TMA_STOREES2B_S2D_S2D_EEEvvEEEEvNT_6ParamsE,"aw",@nobits
	.sectionflags	@""
	.align	16
	.zero		1024


//--------------------- .nv.shared.reserved.0     --------------------------
	.section	.nv.shared.reserved.0,"aw",@nobits
	.weak		__nv_reservedSMEM_offset_0_alias
	.size		__nv_reservedSMEM_offset_0_alias, 0, 64
	.other		__nv_reservedSMEM_offset_0_alias,@"STO_CUDA_RESERVED_SHARED STV_DEFAULT"
__nv_reservedSMEM_offset_0_alias:
	.zero		0
.nv.shared.reserved.0:
	.zero		64
	.weak		__nv_reservedSMEM_tcgen05_partition
	.type		__nv_reservedSMEM_tcgen05_partition,@object
	.size		__nv_reservedSMEM_tcgen05_partition,(.L_0 - __nv_reservedSMEM_tcgen05_partition)
__nv_reservedSMEM_tcgen05_partition:
	.zero		32
.L_0:


//--------------------- .nv.global                --------------------------
	.section	.nv.global,"aw",@nobits
.nv.global:
	.type		_ZN39_INTERNAL_6d928074_4_k_cu_6391fb5c_29174cute1_E,@object
	.size		_ZN39_INTERNAL_6d928074_4_k_cu_6391fb5c_29174cute1_E,(_ZN39_INTERNAL_6d928074_4_k_cu_6391fb5c_29174cuda3std3__45__cpo6cbeginE - _ZN39_INTERNAL_6d928074_4_k_cu_6391fb5c_29174cute1_E)
_ZN39_INTERNAL_6d928074_4_k_cu_6391fb5c_29174cute1_E:
	.zero		1
	.type		_ZN39_INTERNAL_6d928074_4_k_cu_6391fb5c_29174cuda3std3__45__cpo6cbeginE,@object
	.size		_ZN39_INTERNAL_6d928074_4_k_cu_6391fb5c_29174cuda3std3__45__cpo6cbeginE,(_ZN39_INTERNAL_6d928074_4_k_cu_6391fb5c_29174cuda3std3__48in_placeE - _ZN39_INTERNAL_6d928074_4_k_cu_6391fb5c_29174cuda3std3__45__cpo6cbeginE)
_ZN39_INTERNAL_6d928074_4_k_cu_6391fb5c_29174cuda3std3__45__cpo6cbeginE:
	.zero		1
	.type		_ZN39_INTERNAL_6d928074_4_k_cu_6391fb5c_29174cuda3std3__48in_placeE,@object
	.size		_ZN39_INTERNAL_6d928074_4_k_cu_6391fb5c_29174cuda3std3__48in_placeE,(_ZN39_INTERNAL_6d928074_4_k_cu_6391fb5c_29174cuda3std6ranges3__45__cpo9iter_moveE - _ZN39_INTERNAL_6d928074_4_k_cu_6391fb5c_29174cuda3std3__48in_placeE)
_ZN39_INTERNAL_6d928074_4_k_cu_6391fb5c_29174cuda3std3__48in_placeE:
	.zero		1
	.type		_ZN39_INTERNAL_6d928074_4_k_cu_6391fb5c_29174cuda3std6ranges3__45__cpo9iter_moveE,@object
	.size		_ZN39_INTERNAL_6d928074_4_k_cu_6391fb5c_29174cuda3std6ranges3__45__cpo9iter_moveE,(_ZN39_INTERNAL_6d928074_4_k_cu_6391fb5c_29174cuda3std3__45__cpo5beginE - _ZN39_INTERNAL_6d928074_4_k_cu_6391fb5c_29174cuda3std6ranges3__45__cpo9iter_moveE)
_ZN39_INTERNAL_6d928074_4_k_cu_6391fb5c_29174cuda3std6ranges3__45__cpo9iter_moveE:
	.zero		1
	.type		_ZN39_INTERNAL_6d928074_4_k_cu_6391fb5c_29174cuda3std3__45__cpo5beginE,@object
	.size		_ZN39_INTERNAL_6d928074_4_k_cu_6391fb5c_29174cuda3std3__45__cpo5beginE,(_ZN39_INTERNAL_6d928074_4_k_cu_6391fb5c_29174cuda3std3__441_GLOBAL__N__6d928074_4_k_cu_6391fb5c_29176ignoreE - _ZN39_INTERNAL_6d928074_4_k_cu_6391fb5c_29174cuda3std3__45__cpo5beginE)
_ZN39_INTERNAL_6d928074_4_k_cu_6391fb5c_29174cuda3std3__45__cpo5beginE:
	.zero		1
	.type		_ZN39_INTERNAL_6d928074_4_k_cu_6391fb5c_29174cuda3std3__441_GLOBAL__N__6d928074_4_k_cu_6391fb5c_29176ignoreE,@object
	.size		_ZN39_INTERNAL_6d928074_4_k_cu_6391fb5c_29174cuda3std3__441_GLOBAL__N__6d928074_4_k_cu_6391fb5c_29176ignoreE,(_ZN39_INTERNAL_6d928074_4_k_cu_6391fb5c_29174cute7productE - _ZN39_INTERNAL_6d928074_4_k_cu_6391fb5c_29174cuda3std3__441_GLOBAL__N__6d928074_4_k_cu_6391fb5c_29176ignoreE)
_ZN39_INTERNAL_6d928074_4_k_cu_6391fb5c_29174cuda3std3__441_GLOBAL__N__6d928074_4_k_cu_6391fb5c_29176ignoreE:
	.zero		1
	.type		_ZN39_INTERNAL_6d928074_4_k_cu_6391fb5c_29174cute7productE,@object
	.size		_ZN39_INTERNAL_6d928074_4_k_cu_6391fb5c_29174cute7productE,(_ZN39_INTERNAL_6d928074_4_k_cu_6391fb5c_29174cuda3std3__45__cpo3endE - _ZN39_INTERNAL_6d928074_4_k_cu_6391fb5c_29174cute7productE)
_ZN39_INTERNAL_6d928074_4_k_cu_6391fb5c_29174cute7productE:
	.zero		1
	.type		_ZN39_INTERNAL_6d928074_4_k_cu_6391fb5c_29174cuda3std3__45__cpo3endE,@object
	.size		_ZN39_INTERNAL_6d928074_4_k_cu_6391fb5c_29174cuda3std3__45__cpo3endE,(_ZN39_INTERNAL_6d928074_4_k_cu_6391fb5c_29174cuda3std3__419piecewise_constructE - _ZN39_INTERNAL_6d928074_4_k_cu_6391fb5c_29174cuda3std3__45__cpo3endE)
_ZN39_INTERNAL_6d928074_4_k_cu_6391fb5c_29174cuda3std3__45__cpo3endE:
	.zero		1
	.type		_ZN39_INTERNAL_6d928074_4_k_cu_6391fb5c_29174cuda3std3__419piecewise_constructE,@object
	.size		_ZN39_INTERNAL_6d928074_4_k_cu_6391fb5c_29174cuda3std3__419piecewise_constructE,(_ZN39_INTERNAL_6d928074_4_k_cu_6391fb5c_29174cuda3std3__45__cpo4cendE - _ZN39_INTERNAL_6d928074_4_k_cu_6391fb5c_29174cuda3std3__419piecewise_constructE)
_ZN39_INTERNAL_6d928074_4_k_cu_6391fb5c_29174cuda3std3__419piecewise_constructE:
	.zero		1
	.type		_ZN39_INTERNAL_6d928074_4_k_cu_6391fb5c_29174cuda3std3__45__cpo4cendE,@object
	.size		_ZN39_INTERNAL_6d928074_4_k_cu_6391fb5c_29174cuda3std3__45__cpo4cendE,(_ZN39_INTERNAL_6d928074_4_k_cu_6391fb5c_29174cuda3std6ranges3__45__cpo4swapE - _ZN39_INTERNAL_6d928074_4_k_cu_6391fb5c_29174cuda3std3__45__cpo4cendE)
_ZN39_INTERNAL_6d928074_4_k_cu_6391fb5c_29174cuda3std3__45__cpo4cendE:
	.zero		1
	.type		_ZN39_INTERNAL_6d928074_4_k_cu_6391fb5c_29174cuda3std6ranges3__45__cpo4swapE,@object
	.size		_ZN39_INTERNAL_6d928074_4_k_cu_6391fb5c_29174cuda3std6ranges3__45__cpo4swapE,(.L_11 - _ZN39_INTERNAL_6d928074_4_k_cu_6391fb5c_29174cuda3std6ranges3__45__cpo4swapE)
_ZN39_INTERNAL_6d928074_4_k_cu_6391fb5c_29174cuda3std6ranges3__45__cpo4swapE:
	.zero		1
.L_11:


//--------------------- .nv.constant0._ZN7cutlass13device_kernelINS_4gemm6kernel13GemmUniversalIN4cute5tupleIJiiiiEEENS1_10collective13CollectiveMmaINS1_35MainloopSm100TmaUmmaWarpSpecializedILi16ELi2ELi4ENS5_IJNS4_1CILi2EEENSA_ILi1EEESC_EEEEENS5_IJNSA_ILi128EEENSA_ILi256EEENSA_ILi64EEEEEENS_12float_e4m3_tENS5_IJlSC_lEEESJ_SK_NS4_8TiledMMAINS4_8MMA_AtomIJNS4_10MMA_TraitsINS4_25SM100_MMA_F8F6F4_2x1SM_SSEJSJ_SJ_fSF_SG_NS4_17integral_constantINS4_4UMMA5MajorELSR_0EEESS_NSP_INSQ_7ScaleInELST_0EEESU_EEEEEENS4_6LayoutINS5_IJSC_SC_SC_EEENS5_IJNSA_ILi0EEESZ_SZ_EEEEENS5_IJNS4_10UnderscoreES12_S12_EEEEENS4_18SM100_TMA_2SM_LOADENS4_14ComposedLayoutINS4_7SwizzleILi2ELi4ELi3EEENS4_18smem_ptr_flag_bitsILi8EEENSX_INS5_IJNSA_ILi8EEESH_EEENS5_IJSH_SC_EEEEEEEvNS4_8identityES15_S1F_vS1G_EENS_8epilogue10collective18CollectiveEpilogueINS1I_23Sm100TmaWarpSpecializedILi4ELi2ELi32ELb0ELb0EEEJNS5_IJSH_SG_SH_EEENS5_IJNSX_ISH_SC_EENSX_INS5_IJNSA_ILi32EEESB_EEENS5_IJSC_SF_EEEEEEEESJ_SK_SJ_SK_NS1I_6fusion15FusionCallbacksIS1M_NS1U_13LinCombEltActINS1I_6thread7SigmoidESJ_fSJ_fLNS_15FloatRoundStyleE2EEES1N_S1T_JEEENS4_5SM1004TMEM4LOAD26SM100_TMEM_LOAD_32dp32b32xENS4_13SM90_TMA_LOADENS16_INS17_ILi1ELi4ELi3EEES1A_NSX_INS5_IJS1B_S1P_EEENS5_IJS1P_SC_EEEEEEENS4_39AutoVectorizingCopyWithAssumedAlignmentILi128EEENS4_14SM90_TMA_STOREES2B_S2D_S2D_EEEvvEEEEvNT_6ParamsE --------------------------
	.section	.nv.constant0._ZN7cutlass13device_kernelINS_4gemm6kernel13GemmUniversalIN4cute5tupleIJiiiiEEENS1_10collective13CollectiveMmaINS1_35MainloopSm100TmaUmmaWarpSpecializedILi16ELi2ELi4ENS5_IJNS4_1CILi2EEENSA_ILi1EEESC_EEEEENS5_IJNSA_ILi128EEENSA_ILi256EEENSA_ILi64EEEEEENS_12float_e4m3_tENS5_IJlSC_lEEESJ_SK_NS4_8TiledMMAINS4_8MMA_AtomIJNS4_10MMA_TraitsINS4_25SM100_MMA_F8F6F4_2x1SM_SSEJSJ_SJ_fSF_SG_NS4_17integral_constantINS4_4UMMA5MajorELSR_0EEESS_NSP_INSQ_7ScaleInELST_0EEESU_EEEEEENS4_6LayoutINS5_IJSC_SC_SC_EEENS5_IJNSA_ILi0EEESZ_SZ_EEEEENS5_IJNS4_10UnderscoreES12_S12_EEEEENS4_18SM100_TMA_2SM_LOADENS4_14ComposedLayoutINS4_7SwizzleILi2ELi4ELi3EEENS4_18smem_ptr_flag_bitsILi8EEENSX_INS5_IJNSA_ILi8EEESH_EEENS5_IJSH_SC_EEEEEEEvNS4_8identityES15_S1F_vS1G_EENS_8epilogue10collective18CollectiveEpilogueINS1I_23Sm100TmaWarpSpecializedILi4ELi2ELi32ELb0ELb0EEEJNS5_IJSH_SG_SH_EEENS5_IJNSX_ISH_SC_EENSX_INS5_IJNSA_ILi32EEESB_EEENS5_IJSC_SF_EEEEEEEESJ_SK_SJ_SK_NS1I_6fusion15FusionCallbacksIS1M_NS1U_13LinCombEltActINS1I_6thread7SigmoidESJ_fSJ_fLNS_15FloatRoundStyleE2EEES1N_S1T_JEEENS4_5SM1004TMEM4LOAD26SM100_TMEM_LOAD_32dp32b32xENS4_13SM90_TMA_LOADENS16_INS17_ILi1ELi4ELi3EEES1A_NSX_INS5_IJS1B_S1P_EEENS5_IJS1P_SC_EEEEEEENS4_39AutoVectorizingCopyWithAssumedAlignmentILi128EEENS4_14SM90_TMA_STOREES2B_S2D_S2D_EEEvvEEEEvNT_6ParamsE,"a",@progbits
	.sectionflags	@""
	.align	4
.nv.constant0._ZN7cutlass13device_kernelINS_4gemm6kernel13GemmUniversalIN4cute5tupleIJiiiiEEENS1_10collective13CollectiveMmaINS1_35MainloopSm100TmaUmmaWarpSpecializedILi16ELi2ELi4ENS5_IJNS4_1CILi2EEENSA_ILi1EEESC_EEEEENS5_IJNSA_ILi128EEENSA_ILi256EEENSA_ILi64EEEEEENS_12float_e4m3_tENS5_IJlSC_lEEESJ_SK_NS4_8TiledMMAINS4_8MMA_AtomIJNS4_10MMA_TraitsINS4_25SM100_MMA_F8F6F4_2x1SM_SSEJSJ_SJ_fSF_SG_NS4_17integral_constantINS4_4UMMA5MajorELSR_0EEESS_NSP_INSQ_7ScaleInELST_0EEESU_EEEEEENS4_6LayoutINS5_IJSC_SC_SC_EEENS5_IJNSA_ILi0EEESZ_SZ_EEEEENS5_IJNS4_10UnderscoreES12_S12_EEEEENS4_18SM100_TMA_2SM_LOADENS4_14ComposedLayoutINS4_7SwizzleILi2ELi4ELi3EEENS4_18smem_ptr_flag_bitsILi8EEENSX_INS5_IJNSA_ILi8EEESH_EEENS5_IJSH_SC_EEEEEEEvNS4_8identityES15_S1F_vS1G_EENS_8epilogue10collective18CollectiveEpilogueINS1I_23Sm100TmaWarpSpecializedILi4ELi2ELi32ELb0ELb0EEEJNS5_IJSH_SG_SH_EEENS5_IJNSX_ISH_SC_EENSX_INS5_IJNSA_ILi32EEESB_EEENS5_IJSC_SF_EEEEEEEESJ_SK_SJ_SK_NS1I_6fusion15FusionCallbacksIS1M_NS1U_13LinCombEltActINS1I_6thread7SigmoidESJ_fSJ_fLNS_15FloatRoundStyleE2EEES1N_S1T_JEEENS4_5SM1004TMEM4LOAD26SM100_TMEM_LOAD_32dp32b32xENS4_13SM90_TMA_LOADENS16_INS17_ILi1ELi4ELi3EEES1A_NSX_INS5_IJS1B_S1P_EEENS5_IJS1P_SC_EEEEEEENS4_39AutoVectorizingCopyWithAssumedAlignmentILi128EEENS4_14SM90_TMA_STOREES2B_S2D_S2D_EEEvvEEEEvNT_6ParamsE:
	.zero		2944


//--------------------- SYMBOLS --------------------------

	.type		.nv.reservedSmem.offset0,@object
	.size		.nv.reservedSmem.offset0,0x4
	.type		.nv.reservedSmem.cap,@object
	.size		.nv.reservedSmem.cap,0x4
	.type		__assertfail,@function
